	.target	sm_100a

	.elftype	@"ET_EXEC"


//--------------------- .note.nv.tkinfo           --------------------------
	.section	.note.nv.tkinfo,"",@"SHT_NOTE"
	.sectionflags	@"SHF_NOTE_NV_TKINFO"
	.tkinfo
        /*0018*/ 	.word	0x00000002
        /*0030*/ 	.string	""
        /*0030*/ 	.string	"ptxas"
        /*0030*/ 	.string	"Cuda compilation tools, release 13.0, V13.0.88"
        /*0030*/ 	.string	"Build cuda_13.0.r13.0/compiler.36424714_0"
        /*0030*/ 	.string	"-arch sm_100a -m 64 "



//--------------------- .note.nv.cuinfo           --------------------------
	.section	.note.nv.cuinfo,"",@"SHT_NOTE"
	.sectionflags	@"SHF_NOTE_NV_CUINFO"
        /*0018*/ 	.short	0x0002
        /*001a*/ 	.short	0x0064
        /*001c*/ 	.short	0x0082
	.zero		2


//--------------------- .nv.info                  --------------------------
	.section	.nv.info,"",@"SHT_CUDA_INFO"
	.align	4


	//----- nvinfo : EIATTR_REGCOUNT
	.align		4
        /*0000*/ 	.byte	0x04, 0x2f
        /*0002*/ 	.short	(.L_19 - .L_18)
	.align		4
.L_18:
        /*0004*/ 	.word	index@(_ZN7cutlass13device_kernelINS_4gemm6kernel13GemmUniversalIN4cute5tupleIJiiiiEEENS1_10collective13CollectiveMmaINS1_35MainloopSm100TmaUmmaWarpSpecializedILi9ELi2ELi4ENS5_IJNS4_1CILi1EEESB_SB_EEEEENS5_IJNSA_ILi64EEENSA_ILi256EEENSA_ILi32EEEEEENS_10bfloat16_tENS5_IJSB_llEEESI_SJ_NS4_8TiledMMAINS4_8MMA_AtomIJNS4_20SM100_MMA_F16BF16_SSISI_SI_fLi64ELi256ELNS4_4UMMA5MajorE1ELSO_1ELNSN_7ScaleInE0ELSP_0EEEEEENS4_6LayoutISC_NS5_IJNSA_ILi0EEEST_ST_EEEEENS5_IJNS4_10UnderscoreESW_SW_EEEEENS4_13SM90_TMA_LOADENS4_14ComposedLayoutINS4_7SwizzleILi3ELi4ELi3EEENS4_18smem_ptr_flag_bitsILi16EEENSS_INS5_IJSE_NSA_ILi8EEEEEENS5_IJSB_SE_EEEEEEEvNS4_8identityESZ_S19_vS1A_EENS_8epilogue10collective18CollectiveEpilogueINS1C_23Sm100TmaWarpSpecializedILi4ELi2ELi32ELb1ELb0EEEJSH_NS5_IJNSS_ISE_SB_EES1H_EEESI_NS5_IJlSB_lEEESI_S1J_NS1C_6fusion15FusionCallbacksIS1G_NS1K_17LinearCombinationISI_fSI_fLNS_15FloatRoundStyleE2EEESH_S1I_JEEENS4_5SM1004TMEM4LOAD26SM100_TMEM_LOAD_16dp256b8xESZ_NS10_IS12_S14_NSS_INS5_IJS15_SE_EEENS5_IJSE_SB_EEEEEEENS4_17SM75_U32x4_LDSM_NENS4_14SM90_TMA_STOREES1X_NS4_17SM90_U32x4_STSM_NENS4_39AutoVectorizingCopyWithAssumedAlignmentILi128EEEEEEvvEEEEvNT_6ParamsE)
        /*0008*/ 	.word	0x00000070


	//----- nvinfo : EIATTR_FRAME_SIZE
	.align		4
.L_19:
        /*000c*/ 	.byte	0x04, 0x11
        /*000e*/ 	.short	(.L_21 - .L_20)
	.align		4
.L_20:
        /*0010*/ 	.word	index@($__internal_2_$__cuda_sm10x_tcgen05_guardrail_trap_unallocated_columns_being_dealloced)
        /*0014*/ 	.word	0x00000000


	//----- nvinfo : EIATTR_FRAME_SIZE
	.align		4
.L_21:
        /*0018*/ 	.byte	0x04, 0x11
        /*001a*/ 	.short	(.L_23 - .L_22)
	.align		4
.L_22:
        /*001c*/ 	.word	index@($__internal_1_$__cuda_sm10x_tcgen05_guardrail_trap_phase_invalid_during_alloc)
        /*0020*/ 	.word	0x00000000


	//----- nvinfo : EIATTR_FRAME_SIZE
	.align		4
.L_23:
        /*0024*/ 	.byte	0x04, 0x11
        /*0026*/ 	.short	(.L_25 - .L_24)
	.align		4
.L_24:
        /*0028*/ 	.word	index@($__internal_0_$__cuda_sm10x_tcgen05_guardrail_trap_col_being_dealloced_not_returned_by_alloc)
        /*002c*/ 	.word	0x00000000


	//----- nvinfo : EIATTR_FRAME_SIZE
	.align		4
.L_25:
        /*0030*/ 	.byte	0x04, 0x11
        /*0032*/ 	.short	(.L_27 - .L_26)
	.align		4
.L_26:
        /*0034*/ 	.word	index@(_ZN7cutlass13device_kernelINS_4gemm6kernel13GemmUniversalIN4cute5tupleIJiiiiEEENS1_10collective13CollectiveMmaINS1_35MainloopSm100TmaUmmaWarpSpecializedILi9ELi2ELi4ENS5_IJNS4_1CILi1EEESB_SB_EEEEENS5_IJNSA_ILi64EEENSA_ILi256EEENSA_ILi32EEEEEENS_10bfloat16_tENS5_IJSB_llEEESI_SJ_NS4_8TiledMMAINS4_8MMA_AtomIJNS4_20SM100_MMA_F16BF16_SSISI_SI_fLi64ELi256ELNS4_4UMMA5MajorE1ELSO_1ELNSN_7ScaleInE0ELSP_0EEEEEENS4_6LayoutISC_NS5_IJNSA_ILi0EEEST_ST_EEEEENS5_IJNS4_10UnderscoreESW_SW_EEEEENS4_13SM90_TMA_LOADENS4_14ComposedLayoutINS4_7SwizzleILi3ELi4ELi3EEENS4_18smem_ptr_flag_bitsILi16EEENSS_INS5_IJSE_NSA_ILi8EEEEEENS5_IJSB_SE_EEEEEEEvNS4_8identityESZ_S19_vS1A_EENS_8epilogue10collective18CollectiveEpilogueINS1C_23Sm100TmaWarpSpecializedILi4ELi2ELi32ELb1ELb0EEEJSH_NS5_IJNSS_ISE_SB_EES1H_EEESI_NS5_IJlSB_lEEESI_S1J_NS1C_6fusion15FusionCallbacksIS1G_NS1K_17LinearCombinationISI_fSI_fLNS_15FloatRoundStyleE2EEESH_S1I_JEEENS4_5SM1004TMEM4LOAD26SM100_TMEM_LOAD_16dp256b8xESZ_NS10_IS12_S14_NSS_INS5_IJS15_SE_EEENS5_IJSE_SB_EEEEEEENS4_17SM75_U32x4_LDSM_NENS4_14SM90_TMA_STOREES1X_NS4_17SM90_U32x4_STSM_NENS4_39AutoVectorizingCopyWithAssumedAlignmentILi128EEEEEEvvEEEEvNT_6ParamsE)
        /*0038*/ 	.word	0x00000000


	//----- nvinfo : EIATTR_MIN_STACK_SIZE
	.align		4
.L_27:
        /*003c*/ 	.byte	0x04, 0x12
        /*003e*/ 	.short	(.L_29 - .L_28)
	.align		4
.L_28:
        /*0040*/ 	.word	index@(_ZN7cutlass13device_kernelINS_4gemm6kernel13GemmUniversalIN4cute5tupleIJiiiiEEENS1_10collective13CollectiveMmaINS1_35MainloopSm100TmaUmmaWarpSpecializedILi9ELi2ELi4ENS5_IJNS4_1CILi1EEESB_SB_EEEEENS5_IJNSA_ILi64EEENSA_ILi256EEENSA_ILi32EEEEEENS_10bfloat16_tENS5_IJSB_llEEESI_SJ_NS4_8TiledMMAINS4_8MMA_AtomIJNS4_20SM100_MMA_F16BF16_SSISI_SI_fLi64ELi256ELNS4_4UMMA5MajorE1ELSO_1ELNSN_7ScaleInE0ELSP_0EEEEEENS4_6LayoutISC_NS5_IJNSA_ILi0EEEST_ST_EEEEENS5_IJNS4_10UnderscoreESW_SW_EEEEENS4_13SM90_TMA_LOADENS4_14ComposedLayoutINS4_7SwizzleILi3ELi4ELi3EEENS4_18smem_ptr_flag_bitsILi16EEENSS_INS5_IJSE_NSA_ILi8EEEEEENS5_IJSB_SE_EEEEEEEvNS4_8identityESZ_S19_vS1A_EENS_8epilogue10collective18CollectiveEpilogueINS1C_23Sm100TmaWarpSpecializedILi4ELi2ELi32ELb1ELb0EEEJSH_NS5_IJNSS_ISE_SB_EES1H_EEESI_NS5_IJlSB_lEEESI_S1J_NS1C_6fusion15FusionCallbacksIS1G_NS1K_17LinearCombinationISI_fSI_fLNS_15FloatRoundStyleE2EEESH_S1I_JEEENS4_5SM1004TMEM4LOAD26SM100_TMEM_LOAD_16dp256b8xESZ_NS10_IS12_S14_NSS_INS5_IJS15_SE_EEENS5_IJSE_SB_EEEEEEENS4_17SM75_U32x4_LDSM_NENS4_14SM90_TMA_STOREES1X_NS4_17SM90_U32x4_STSM_NENS4_39AutoVectorizingCopyWithAssumedAlignmentILi128EEEEEEvvEEEEvNT_6ParamsE)
        /*0044*/ 	.word	0x00000000
.L_29:


//--------------------- .nv.compat                --------------------------
	.section	.nv.compat,"",@"SHT_CUDA_COMPAT_INFO"
	.align	4
        /*0000*/ 	.byte	0x02, 0x09, 0x01, 0x00, 0x02, 0x02, 0x02, 0x00, 0x02, 0x05, 0x05, 0x00, 0x03, 0x07, 0x01, 0x01
        /*0010*/ 	.byte	0x02, 0x03, 0x01, 0x00, 0x02, 0x06, 0x01, 0x00, 0x04, 0x0b, 0x08, 0x00, 0x09, 0x00, 0x00, 0x00
        /*0020*/ 	.byte	0x00, 0x00, 0x00, 0x00


//--------------------- .nv.info._ZN7cutlass13device_kernelINS_4gemm6kernel13GemmUniversalIN4cute5tupleIJiiiiEEENS1_10collective13CollectiveMmaINS1_35MainloopSm100TmaUmmaWarpSpecializedILi9ELi2ELi4ENS5_IJNS4_1CILi1EEESB_SB_EEEEENS5_IJNSA_ILi64EEENSA_ILi256EEENSA_ILi32EEEEEENS_10bfloat16_tENS5_IJSB_llEEESI_SJ_NS4_8TiledMMAINS4_8MMA_AtomIJNS4_20SM100_MMA_F16BF16_SSISI_SI_fLi64ELi256ELNS4_4UMMA5MajorE1ELSO_1ELNSN_7ScaleInE0ELSP_0EEEEEENS4_6LayoutISC_NS5_IJNSA_ILi0EEEST_ST_EEEEENS5_IJNS4_10UnderscoreESW_SW_EEEEENS4_13SM90_TMA_LOADENS4_14ComposedLayoutINS4_7SwizzleILi3ELi4ELi3EEENS4_18smem_ptr_flag_bitsILi16EEENSS_INS5_IJSE_NSA_ILi8EEEEEENS5_IJSB_SE_EEEEEEEvNS4_8identityESZ_S19_vS1A_EENS_8epilogue10collective18CollectiveEpilogueINS1C_23Sm100TmaWarpSpecializedILi4ELi2ELi32ELb1ELb0EEEJSH_NS5_IJNSS_ISE_SB_EES1H_EEESI_NS5_IJlSB_lEEESI_S1J_NS1C_6fusion15FusionCallbacksIS1G_NS1K_17LinearCombinationISI_fSI_fLNS_15FloatRoundStyleE2EEESH_S1I_JEEENS4_5SM1004TMEM4LOAD26SM100_TMEM_LOAD_16dp256b8xESZ_NS10_IS12_S14_NSS_INS5_IJS15_SE_EEENS5_IJSE_SB_EEEEEEENS4_17SM75_U32x4_LDSM_NENS4_14SM90_TMA_STOREES1X_NS4_17SM90_U32x4_STSM_NENS4_39AutoVectorizingCopyWithAssumedAlignmentILi128EEEEEEvvEEEEvNT_6ParamsE --------------------------
	.section	.nv.info._ZN7cutlass13device_kernelINS_4gemm6kernel13GemmUniversalIN4cute5tupleIJiiiiEEENS1_10collective13CollectiveMmaINS1_35MainloopSm100TmaUmmaWarpSpecializedILi9ELi2ELi4ENS5_IJNS4_1CILi1EEESB_SB_EEEEENS5_IJNSA_ILi64EEENSA_ILi256EEENSA_ILi32EEEEEENS_10bfloat16_tENS5_IJSB_llEEESI_SJ_NS4_8TiledMMAINS4_8MMA_AtomIJNS4_20SM100_MMA_F16BF16_SSISI_SI_fLi64ELi256ELNS4_4UMMA5MajorE1ELSO_1ELNSN_7ScaleInE0ELSP_0EEEEEENS4_6LayoutISC_NS5_IJNSA_ILi0EEEST_ST_EEEEENS5_IJNS4_10UnderscoreESW_SW_EEEEENS4_13SM90_TMA_LOADENS4_14ComposedLayoutINS4_7SwizzleILi3ELi4ELi3EEENS4_18smem_ptr_flag_bitsILi16EEENSS_INS5_IJSE_NSA_ILi8EEEEEENS5_IJSB_SE_EEEEEEEvNS4_8identityESZ_S19_vS1A_EENS_8epilogue10collective18CollectiveEpilogueINS1C_23Sm100TmaWarpSpecializedILi4ELi2ELi32ELb1ELb0EEEJSH_NS5_IJNSS_ISE_SB_EES1H_EEESI_NS5_IJlSB_lEEESI_S1J_NS1C_6fusion15FusionCallbacksIS1G_NS1K_17LinearCombinationISI_fSI_fLNS_15FloatRoundStyleE2EEESH_S1I_JEEENS4_5SM1004TMEM4LOAD26SM100_TMEM_LOAD_16dp256b8xESZ_NS10_IS12_S14_NSS_INS5_IJS15_SE_EEENS5_IJSE_SB_EEEEEEENS4_17SM75_U32x4_LDSM_NENS4_14SM90_TMA_STOREES1X_NS4_17SM90_U32x4_STSM_NENS4_39AutoVectorizingCopyWithAssumedAlignmentILi128EEEEEEvvEEEEvNT_6ParamsE,"",@"SHT_CUDA_INFO"
	.sectionflags	@""
	.align	4


	//----- nvinfo : EIATTR_CUDA_API_VERSION
	.align		4
        /*0000*/ 	.byte	0x04, 0x37
        /*0002*/ 	.short	(.L_31 - .L_30)
.L_30:
        /*0004*/ 	.word	0x00000082


	//----- nvinfo : EIATTR_KPARAM_INFO
	.align		4
.L_31:
        /*0008*/ 	.byte	0x04, 0x17
        /*000a*/ 	.short	(.L_33 - .L_32)
.L_32:
        /*000c*/ 	.word	0x00000000
        /*0010*/ 	.short	0x0000
        /*0012*/ 	.short	0x0000
        /*0014*/ 	.byte	0x00, 0xf0, 0x01, 0x20


	//----- nvinfo : EIATTR_AT_ENTRY_FRAGMENTS
	.align		4
.L_33:
        /*0018*/ 	.byte	0x04, 0x4f
        /*001a*/ 	.short	(.L_35 - .L_34)


	//   ....[0]....
.L_34:
        /*001c*/ 	.word	0x00000006


	//----- nvinfo : EIATTR_RESERVED_SMEM_USED
	.align		4
.L_35:
        /*0020*/ 	.byte	0x01, 0x41
	.zero		2


	//----- nvinfo : EIATTR_SPARSE_MMA_MASK
	.align		4
        /*0024*/ 	.byte	0x03, 0x50
        /*0026*/ 	.short	0x0000


	//----- nvinfo : EIATTR_TCGEN05_1CTA_USED
	.align		4
        /*0028*/ 	.byte	0x01, 0x51
	.zero		2


	//----- nvinfo : EIATTR_MAXREG_COUNT
	.align		4
        /*002c*/ 	.byte	0x03, 0x1b
        /*002e*/ 	.short	0x00ff


	//----- nvinfo : EIATTR_NUM_BARRIERS
	.align		4
        /*0030*/ 	.byte	0x02, 0x4c
        /*0032*/ 	.byte	0x07
	.zero		1


	//----- nvinfo : EIATTR_EXTERNS
	.align		4
        /*0034*/ 	.byte	0x04, 0x0f
        /*0036*/ 	.short	(.L_37 - .L_36)


	//   ....[0]....
	.align		4
.L_36:
        /*0038*/ 	.word	index@(__assertfail)


	//----- nvinfo : EIATTR_MERCURY_ISA_VERSION
	.align		4
.L_37:
        /*003c*/ 	.byte	0x03, 0x5f
        /*003e*/ 	.short	0x0101


	//----- nvinfo : EIATTR_INT_WARP_WIDE_INSTR_OFFSETS
	.align		4
        /*0040*/ 	.byte	0x04, 0x31
        /*0042*/ 	.short	(.L_39 - .L_38)


	//   ....[0]....
.L_38:
        /*0044*/ 	.word	0x000020d0


	//   ....[1]....
        /*0048*/ 	.word	0x00003d50


	//   ....[2]....
        /*004c*/ 	.word	0x00003d80


	//   ....[3]....
        /*0050*/ 	.word	0x00003dd0


	//   ....[4]....
        /*0054*/ 	.word	0x000046f0


	//   ....[5]....
        /*0058*/ 	.word	0x00004750


	//   ....[6]....
        /*005c*/ 	.word	0x00004840


	//   ....[7]....
        /*0060*/ 	.word	0x000048b0


	//   ....[8]....
        /*0064*/ 	.word	0x000049c0


	//   ....[9]....
        /*0068*/ 	.word	0x00004a50


	//   ....[10]....
        /*006c*/ 	.word	0x00004c20


	//   ....[11]....
        /*0070*/ 	.word	0x00004d80


	//----- nvinfo : EIATTR_COOP_GROUP_MASK_REGIDS
	.align		4
.L_39:
        /*0074*/ 	.byte	0x04, 0x29
        /*0076*/ 	.short	(.L_41 - .L_40)


	//   ....[0]....
.L_40:
        /*0078*/ 	.word	0xffffffff


	//   ....[1]....
        /*007c*/ 	.word	0xffffffff


	//   ....[2]....
        /*0080*/ 	.word	0xffffffff


	//   ....[3]....
        /*0084*/ 	.word	0xffffffff


	//   ....[4]....
        /*0088*/ 	.word	0xffffffff


	//   ....[5]....
        /*008c*/ 	.word	0xffffffff


	//   ....[6]....
        /*0090*/ 	.word	0xffffffff


	//   ....[7]....
        /*0094*/ 	.word	0xffffffff


	//   ....[8]....
        /*0098*/ 	.word	0xffffffff


	//   ....[9]....
        /*009c*/ 	.word	0xffffffff


	//   ....[10]....
        /*00a0*/ 	.word	0xffffffff


	//   ....[11]....
        /*00a4*/ 	.word	0xffffffff


	//   ....[12]....
        /*00a8*/ 	.word	0xffffffff


	//----- nvinfo : EIATTR_COOP_GROUP_INSTR_OFFSETS
	.align		4
.L_41:
        /*00ac*/ 	.byte	0x04, 0x28
        /*00ae*/ 	.short	(.L_43 - .L_42)


	//   ....[0]....
.L_42:
        /*00b0*/ 	.word	0x00000090


	//   ....[1]....
        /*00b4*/ 	.word	0x000004d0


	//   ....[2]....
        /*00b8*/ 	.word	0x00000710


	//   ....[3]....
        /*00bc*/ 	.word	0x000008b0


	//   ....[4]....
        /*00c0*/ 	.word	0x000009b0


	//   ....[5]....
        /*00c4*/ 	.word	0x00000b20


	//   ....[6]....
        /*00c8*/ 	.word	0x00000cc0


	//   ....[7]....
        /*00cc*/ 	.word	0x00001fb0


	//   ....[8]....
        /*00d0*/ 	.word	0x00003060


	//   ....[9]....
        /*00d4*/ 	.word	0x00003270


	//   ....[10]....
        /*00d8*/ 	.word	0x000032a0


	//   ....[11]....
        /*00dc*/ 	.word	0x00003c40


	//   ....[12]....
        /*00e0*/ 	.word	0x00003e70


	//----- nvinfo : EIATTR_VRC_CTA_INIT_COUNT
	.align		4
.L_43:
        /*00e4*/ 	.byte	0x02, 0x4a
        /*00e6*/ 	.byte	0x80
	.zero		1


	//----- nvinfo : EIATTR_SYSCALL_OFFSETS
	.align		4
        /*00e8*/ 	.byte	0x04, 0x46
        /*00ea*/ 	.short	(.L_45 - .L_44)


	//   ....[0]....
.L_44:
        /*00ec*/ 	.word	0x00005830


	//   ....[1]....
        /*00f0*/ 	.word	0x00005920


	//   ....[2]....
        /*00f4*/ 	.word	0x00006150


	//   ....[3]....
        /*00f8*/ 	.word	0x00006e10


	//   ....[4]....
        /*00fc*/ 	.word	0x00007a70


	//   ....[5]....
        /*0100*/ 	.word	0x000086d0


	//----- nvinfo : EIATTR_MBARRIER_INSTR_OFFSETS
	.align		4
.L_45:
        /*0104*/ 	.byte	0x04, 0x39
        /*0106*/ 	.short	(.L_47 - .L_46)


	//   ....[0]....
.L_46:
        /*0108*/ 	.word	0x000005d0
        /*010c*/ 	.word	0x000000ff
        /*0110*/ 	.word	0x00000000
        /*0114*/ 	.short	0x0100
        /*0116*/ 	.byte	0x05
	.zero		1


	//   ....[1]....
        /*0118*/ 	.word	0x000005e0
        /*011c*/ 	.word	0x000000ff
        /*0120*/ 	.word	0x00000048
        /*0124*/ 	.short	0x0100
        /*0126*/ 	.byte	0x05
	.zero		1


	//   ....[2]....
        /*0128*/ 	.word	0x000005f0
        /*012c*/ 	.word	0x000000ff
        /*0130*/ 	.word	0x00000008
        /*0134*/ 	.short	0x0100
        /*0136*/ 	.byte	0x05
	.zero		1


	//   ....[3]....
        /*0138*/ 	.word	0x00000600
        /*013c*/ 	.word	0x000000ff
        /*0140*/ 	.word	0x00000050
        /*0144*/ 	.short	0x0100
        /*0146*/ 	.byte	0x05
	.zero		1


	//   ....[4]....
        /*0148*/ 	.word	0x00000610
        /*014c*/ 	.word	0x000000ff
        /*0150*/ 	.word	0x00000010
        /*0154*/ 	.short	0x0100
        /*0156*/ 	.byte	0x05
	.zero		1


	//   ....[5]....
        /*0158*/ 	.word	0x00000620
        /*015c*/ 	.word	0x000000ff
        /*0160*/ 	.word	0x00000058
        /*0164*/ 	.short	0x0100
        /*0166*/ 	.byte	0x05
	.zero		1


	//   ....[6]....
        /*0168*/ 	.word	0x00000630
        /*016c*/ 	.word	0x000000ff
        /*0170*/ 	.word	0x00000018
        /*0174*/ 	.short	0x0100
        /*0176*/ 	.byte	0x05
	.zero		1


	//   ....[7]....
        /*0178*/ 	.word	0x00000640
        /*017c*/ 	.word	0x000000ff
        /*0180*/ 	.word	0x00000060
        /*0184*/ 	.short	0x0100
        /*0186*/ 	.byte	0x05
	.zero		1


	//   ....[8]....
        /*0188*/ 	.word	0x00000650
        /*018c*/ 	.word	0x000000ff
        /*0190*/ 	.word	0x00000020
        /*0194*/ 	.short	0x0100
        /*0196*/ 	.byte	0x05
	.zero		1


	//   ....[9]....
        /*0198*/ 	.word	0x00000660
        /*019c*/ 	.word	0x000000ff
        /*01a0*/ 	.word	0x00000068
        /*01a4*/ 	.short	0x0100
        /*01a6*/ 	.byte	0x05
	.zero		1


	//   ....[10]....
        /*01a8*/ 	.word	0x00000670
        /*01ac*/ 	.word	0x000000ff
        /*01b0*/ 	.word	0x00000028
        /*01b4*/ 	.short	0x0100
        /*01b6*/ 	.byte	0x05
	.zero		1


	//   ....[11]....
        /*01b8*/ 	.word	0x00000680
        /*01bc*/ 	.word	0x000000ff
        /*01c0*/ 	.word	0x00000070
        /*01c4*/ 	.short	0x0100
        /*01c6*/ 	.byte	0x05
	.zero		1


	//   ....[12]....
        /*01c8*/ 	.word	0x00000690
        /*01cc*/ 	.word	0x000000ff
        /*01d0*/ 	.word	0x00000030
        /*01d4*/ 	.short	0x0100
        /*01d6*/ 	.byte	0x05
	.zero		1


	//   ....[13]....
        /*01d8*/ 	.word	0x000006a0
        /*01dc*/ 	.word	0x000000ff
        /*01e0*/ 	.word	0x00000078
        /*01e4*/ 	.short	0x0100
        /*01e6*/ 	.byte	0x05
	.zero		1


	//   ....[14]....
        /*01e8*/ 	.word	0x000006b0
        /*01ec*/ 	.word	0x000000ff
        /*01f0*/ 	.word	0x00000038
        /*01f4*/ 	.short	0x0100
        /*01f6*/ 	.byte	0x05
	.zero		1


	//   ....[15]....
        /*01f8*/ 	.word	0x000006c0
        /*01fc*/ 	.word	0x000000ff
        /*0200*/ 	.word	0x00000080
        /*0204*/ 	.short	0x0100
        /*0206*/ 	.byte	0x05
	.zero		1


	//   ....[16]....
        /*0208*/ 	.word	0x000006d0
        /*020c*/ 	.word	0x000000ff
        /*0210*/ 	.word	0x00000040
        /*0214*/ 	.short	0x0100
        /*0216*/ 	.byte	0x05
	.zero		1


	//   ....[17]....
        /*0218*/ 	.word	0x000006e0
        /*021c*/ 	.word	0x000000ff
        /*0220*/ 	.word	0x00000088
        /*0224*/ 	.short	0x0100
        /*0226*/ 	.byte	0x05
	.zero		1


	//   ....[18]....
        /*0228*/ 	.word	0x00000820
        /*022c*/ 	.word	0x000000ff
        /*0230*/ 	.word	0x00000090
        /*0234*/ 	.short	0x0100
        /*0236*/ 	.byte	0x07
	.zero		1


	//   ....[19]....
        /*0238*/ 	.word	0x00000830
        /*023c*/ 	.word	0x000000ff
        /*0240*/ 	.word	0x000000b0
        /*0244*/ 	.short	0x0100
        /*0246*/ 	.byte	0x07
	.zero		1


	//   ....[20]....
        /*0248*/ 	.word	0x00000840
        /*024c*/ 	.word	0x000000ff
        /*0250*/ 	.word	0x00000098
        /*0254*/ 	.short	0x0100
        /*0256*/ 	.byte	0x07
	.zero		1


	//   ....[21]....
        /*0258*/ 	.word	0x00000850
        /*025c*/ 	.word	0x000000ff
        /*0260*/ 	.word	0x000000b8
        /*0264*/ 	.short	0x0100
        /*0266*/ 	.byte	0x07
	.zero		1


	//   ....[22]....
        /*0268*/ 	.word	0x00000860
        /*026c*/ 	.word	0x000000ff
        /*0270*/ 	.word	0x000000a0
        /*0274*/ 	.short	0x0100
        /*0276*/ 	.byte	0x07
	.zero		1


	//   ....[23]....
        /*0278*/ 	.word	0x00000870
        /*027c*/ 	.word	0x000000ff
        /*0280*/ 	.word	0x000000c0
        /*0284*/ 	.short	0x0100
        /*0286*/ 	.byte	0x07
	.zero		1


	//   ....[24]....
        /*0288*/ 	.word	0x00000880
        /*028c*/ 	.word	0x000000ff
        /*0290*/ 	.word	0x000000a8
        /*0294*/ 	.short	0x0100
        /*0296*/ 	.byte	0x07
	.zero		1


	//   ....[25]....
        /*0298*/ 	.word	0x00000890
        /*029c*/ 	.word	0x000000ff
        /*02a0*/ 	.word	0x000000c8
        /*02a4*/ 	.short	0x0100
        /*02a6*/ 	.byte	0x07
	.zero		1


	//   ....[26]....
        /*02a8*/ 	.word	0x00000980
        /*02ac*/ 	.word	0x000000ff
        /*02b0*/ 	.word	0x000000d0
        /*02b4*/ 	.short	0x0100
        /*02b6*/ 	.byte	0x05
	.zero		1


	//   ....[27]....
        /*02b8*/ 	.word	0x00000990
        /*02bc*/ 	.word	0x000000ff
        /*02c0*/ 	.word	0x000000d8
        /*02c4*/ 	.short	0x0100
        /*02c6*/ 	.byte	0x05
	.zero		1


	//   ....[28]....
        /*02c8*/ 	.word	0x00000ad0
        /*02cc*/ 	.word	0x000000ff
        /*02d0*/ 	.word	0x000000e0
        /*02d4*/ 	.short	0x0100
        /*02d6*/ 	.byte	0x05
	.zero		1


	//   ....[29]....
        /*02d8*/ 	.word	0x00000ae0
        /*02dc*/ 	.word	0x000000ff
        /*02e0*/ 	.word	0x000000f0
        /*02e4*/ 	.short	0x0100
        /*02e6*/ 	.byte	0x05
	.zero		1


	//   ....[30]....
        /*02e8*/ 	.word	0x00000af0
        /*02ec*/ 	.word	0x000000ff
        /*02f0*/ 	.word	0x000000e8
        /*02f4*/ 	.short	0x0100
        /*02f6*/ 	.byte	0x05
	.zero		1


	//   ....[31]....
        /*02f8*/ 	.word	0x00000b00
        /*02fc*/ 	.word	0x000000ff
        /*0300*/ 	.word	0x000000f8
        /*0304*/ 	.short	0x0100
        /*0306*/ 	.byte	0x05
	.zero		1


	//   ....[32]....
        /*0308*/ 	.word	0x00000c30
        /*030c*/ 	.word	0x000000ff
        /*0310*/ 	.word	0x00000100
        /*0314*/ 	.short	0x0100
        /*0316*/ 	.byte	0x07
	.zero		1


	//   ....[33]....
        /*0318*/ 	.word	0x00000c40
        /*031c*/ 	.word	0x000000ff
        /*0320*/ 	.word	0x00000120
        /*0324*/ 	.short	0x0100
        /*0326*/ 	.byte	0x07
	.zero		1


	//   ....[34]....
        /*0328*/ 	.word	0x00000c50
        /*032c*/ 	.word	0x000000ff
        /*0330*/ 	.word	0x00000108
        /*0334*/ 	.short	0x0100
        /*0336*/ 	.byte	0x07
	.zero		1


	//   ....[35]....
        /*0338*/ 	.word	0x00000c60
        /*033c*/ 	.word	0x000000ff
        /*0340*/ 	.word	0x00000128
        /*0344*/ 	.short	0x0100
        /*0346*/ 	.byte	0x07
	.zero		1


	//   ....[36]....
        /*0348*/ 	.word	0x00000c70
        /*034c*/ 	.word	0x000000ff
        /*0350*/ 	.word	0x00000110
        /*0354*/ 	.short	0x0100
        /*0356*/ 	.byte	0x07
	.zero		1


	//   ....[37]....
        /*0358*/ 	.word	0x00000c80
        /*035c*/ 	.word	0x000000ff
        /*0360*/ 	.word	0x00000130
        /*0364*/ 	.short	0x0100
        /*0366*/ 	.byte	0x07
	.zero		1


	//   ....[38]....
        /*0368*/ 	.word	0x00000c90
        /*036c*/ 	.word	0x000000ff
        /*0370*/ 	.word	0x00000118
        /*0374*/ 	.short	0x0100
        /*0376*/ 	.byte	0x07
	.zero		1


	//   ....[39]....
        /*0378*/ 	.word	0x00000ca0
        /*037c*/ 	.word	0x000000ff
        /*0380*/ 	.word	0x00000138
        /*0384*/ 	.short	0x0100
        /*0386*/ 	.byte	0x07
	.zero		1


	//   ....[40]....
        /*0388*/ 	.word	0x00000d90
        /*038c*/ 	.word	0x000000ff
        /*0390*/ 	.word	0x00000140
        /*0394*/ 	.short	0x0100
        /*0396*/ 	.byte	0x05
	.zero		1


	//   ....[41]....
        /*0398*/ 	.word	0x00000da0
        /*039c*/ 	.word	0x000000ff
        /*03a0*/ 	.word	0x00000150
        /*03a4*/ 	.short	0x0100
        /*03a6*/ 	.byte	0x05
	.zero		1


	//   ....[42]....
        /*03a8*/ 	.word	0x00000db0
        /*03ac*/ 	.word	0x000000ff
        /*03b0*/ 	.word	0x00000148
        /*03b4*/ 	.short	0x0100
        /*03b6*/ 	.byte	0x05
	.zero		1


	//   ....[43]....
        /*03b8*/ 	.word	0x00000dc0
        /*03bc*/ 	.word	0x000000ff
        /*03c0*/ 	.word	0x00000158
        /*03c4*/ 	.short	0x0100
        /*03c6*/ 	.byte	0x05
	.zero		1


	//   ....[44]....
        /*03c8*/ 	.word	0x00001690
        /*03cc*/ 	.word	0x00000002
        /*03d0*/ 	.word	0x00000150
        /*03d4*/ 	.short	0x010a
        /*03d6*/ 	.byte	0xff
	.zero		1


	//   ....[45]....
        /*03d8*/ 	.word	0x000016c0
        /*03dc*/ 	.word	0x00000002
        /*03e0*/ 	.word	0x00000140
        /*03e4*/ 	.short	0x0101
        /*03e6*/ 	.byte	0xff
	.zero		1


	//   ....[46]....
        /*03e8*/ 	.word	0x00001790
        /*03ec*/ 	.word	0x000000ff
        /*03f0*/ 	.word	0x00000048
        /*03f4*/ 	.short	0x010a
        /*03f6*/ 	.byte	0x08
	.zero		1


	//   ....[47]....
        /*03f8*/ 	.word	0x00001860
        /*03fc*/ 	.word	0x000000ff
        /*0400*/ 	.word	0x00000048
        /*0404*/ 	.short	0x010a
        /*0406*/ 	.byte	0x29
	.zero		1


	//   ....[48]....
        /*0408*/ 	.word	0x000019b0
        /*040c*/ 	.word	0x000000ff
        /*0410*/ 	.word	0x00000048
        /*0414*/ 	.short	0x010a
        /*0416*/ 	.byte	0x08
	.zero		1


	//   ....[49]....
        /*0418*/ 	.word	0x00001bb0
        /*041c*/ 	.word	0x000000ff
        /*0420*/ 	.word	0x000000d8
        /*0424*/ 	.short	0x0101
        /*0426*/ 	.byte	0x04
	.zero		1


	//   ....[50]....
        /*0428*/ 	.word	0x00001bd0
        /*042c*/ 	.word	0x000000ff
        /*0430*/ 	.word	0x00000048
        /*0434*/ 	.short	0x010a
        /*0436*/ 	.byte	0x08
	.zero		1


	//   ....[51]....
        /*0438*/ 	.word	0x00001c80
        /*043c*/ 	.word	0x000000ff
        /*0440*/ 	.word	0x00000048
        /*0444*/ 	.short	0x010a
        /*0446*/ 	.byte	0x29
	.zero		1


	//   ....[52]....
        /*0448*/ 	.word	0x00001dd0
        /*044c*/ 	.word	0x000000ff
        /*0450*/ 	.word	0x00000048
        /*0454*/ 	.short	0x010a
        /*0456*/ 	.byte	0x08
	.zero		1


	//   ....[53]....
        /*0458*/ 	.word	0x00001fe0
        /*045c*/ 	.word	0x00000002
        /*0460*/ 	.word	0x000000e0
        /*0464*/ 	.short	0x010a
        /*0466*/ 	.byte	0xff
	.zero		1


	//   ....[54]....
        /*0468*/ 	.word	0x000020a0
        /*046c*/ 	.word	0x00000002
        /*0470*/ 	.word	0x00000000
        /*0474*/ 	.short	0x0101
        /*0476*/ 	.byte	0xff
	.zero		1


	//   ....[55]....
        /*0478*/ 	.word	0x00002600
        /*047c*/ 	.word	0x000000ff
        /*0480*/ 	.word	0x00000000
        /*0484*/ 	.short	0x010a
        /*0486*/ 	.byte	0x05
	.zero		1


	//   ....[56]....
        /*0488*/ 	.word	0x00002690
        /*048c*/ 	.word	0x000000ff
        /*0490*/ 	.word	0x00000000
        /*0494*/ 	.short	0x010a
        /*0496*/ 	.byte	0x05
	.zero		1


	//   ....[57]....
        /*0498*/ 	.word	0x00002720
        /*049c*/ 	.word	0x000000ff
        /*04a0*/ 	.word	0x00000000
        /*04a4*/ 	.short	0x010a
        /*04a6*/ 	.byte	0x05
	.zero		1


	//   ....[58]....
        /*04a8*/ 	.word	0x000027b0
        /*04ac*/ 	.word	0x000000ff
        /*04b0*/ 	.word	0x00000000
        /*04b4*/ 	.short	0x010a
        /*04b6*/ 	.byte	0x05
	.zero		1


	//   ....[59]....
        /*04b8*/ 	.word	0x00002840
        /*04bc*/ 	.word	0x000000ff
        /*04c0*/ 	.word	0x00000000
        /*04c4*/ 	.short	0x010a
        /*04c6*/ 	.byte	0x05
	.zero		1


	//   ....[60]....
        /*04c8*/ 	.word	0x000028d0
        /*04cc*/ 	.word	0x000000ff
        /*04d0*/ 	.word	0x00000000
        /*04d4*/ 	.short	0x010a
        /*04d6*/ 	.byte	0x05
	.zero		1


	//   ....[61]....
        /*04d8*/ 	.word	0x00002960
        /*04dc*/ 	.word	0x000000ff
        /*04e0*/ 	.word	0x00000000
        /*04e4*/ 	.short	0x010a
        /*04e6*/ 	.byte	0x05
	.zero		1


	//   ....[62]....
        /*04e8*/ 	.word	0x000029f0
        /*04ec*/ 	.word	0x000000ff
        /*04f0*/ 	.word	0x00000000
        /*04f4*/ 	.short	0x010a
        /*04f6*/ 	.byte	0x05
	.zero		1


	//   ....[63]....
        /*04f8*/ 	.word	0x00002a90
        /*04fc*/ 	.word	0x00000000
        /*0500*/ 	.word	0x00000000
        /*0504*/ 	.short	0x010a
        /*0506*/ 	.byte	0xff
	.zero		1


	//   ....[64]....
        /*0508*/ 	.word	0x00002bb0
        /*050c*/ 	.word	0x00000000
        /*0510*/ 	.word	0x00000140
        /*0514*/ 	.short	0x010a
        /*0516*/ 	.byte	0xff
	.zero		1


	//   ....[65]....
        /*0518*/ 	.word	0x00002c20
        /*051c*/ 	.word	0x00000000
        /*0520*/ 	.word	0x00000000
        /*0524*/ 	.short	0x0101
        /*0526*/ 	.byte	0xff
	.zero		1


	//   ....[66]....
        /*0528*/ 	.word	0x00002c40
        /*052c*/ 	.word	0x000000ff
        /*0530*/ 	.word	0x000000f0
        /*0534*/ 	.short	0x010a
        /*0536*/ 	.byte	0x05
	.zero		1


	//   ....[67]....
        /*0538*/ 	.word	0x00002d60
        /*053c*/ 	.word	0x00000000
        /*0540*/ 	.word	0x000000e0
        /*0544*/ 	.short	0x010a
        /*0546*/ 	.byte	0xff
	.zero		1


	//   ....[68]....
        /*0548*/ 	.word	0x00002e60
        /*054c*/ 	.word	0x00000000
        /*0550*/ 	.word	0x00000000
        /*0554*/ 	.short	0x0101
        /*0556*/ 	.byte	0xff
	.zero		1


	//   ....[69]....
        /*0558*/ 	.word	0x00002ef0
        /*055c*/ 	.word	0x000000ff
        /*0560*/ 	.word	0x000000f0
        /*0564*/ 	.short	0x0106
        /*0566*/ 	.byte	0x05
	.zero		1


	//   ....[70]....
        /*0568*/ 	.word	0x00002f10
        /*056c*/ 	.word	0x000000ff
        /*0570*/ 	.word	0x000000f0
        /*0574*/ 	.short	0x010a
        /*0576*/ 	.byte	0x05
	.zero		1


	//   ....[71]....
        /*0578*/ 	.word	0x00002fa0
        /*057c*/ 	.word	0x000000ff
        /*0580*/ 	.word	0x000000f0
        /*0584*/ 	.short	0x0106
        /*0586*/ 	.byte	0x04
	.zero		1


	//   ....[72]....
        /*0588*/ 	.word	0x00002fe0
        /*058c*/ 	.word	0x00000000
        /*0590*/ 	.word	0x000000f0
        /*0594*/ 	.short	0x010a
        /*0596*/ 	.byte	0xff
	.zero		1


	//   ....[73]....
        /*0598*/ 	.word	0x000034d0
        /*059c*/ 	.word	0x00000000
        /*05a0*/ 	.word	0x000000e0
        /*05a4*/ 	.short	0x010a
        /*05a6*/ 	.byte	0xff
	.zero		1


	//   ....[74]....
        /*05a8*/ 	.word	0x000035d0
        /*05ac*/ 	.word	0x00000003
        /*05b0*/ 	.word	0x00000000
        /*05b4*/ 	.short	0x0101
        /*05b6*/ 	.byte	0xff
	.zero		1


	//   ....[75]....
        /*05b8*/ 	.word	0x000035e0
        /*05bc*/ 	.word	0x000000ff
        /*05c0*/ 	.word	0x00000000
        /*05c4*/ 	.short	0x010a
        /*05c6*/ 	.byte	0x04
	.zero		1


	//   ....[76]....
        /*05c8*/ 	.word	0x00003660
        /*05cc*/ 	.word	0x000000ff
        /*05d0*/ 	.word	0x00000120
        /*05d4*/ 	.short	0x010a
        /*05d6*/ 	.byte	0x08
	.zero		1


	//   ....[77]....
        /*05d8*/ 	.word	0x00003740
        /*05dc*/ 	.word	0x000000ff
        /*05e0*/ 	.word	0x00000000
        /*05e4*/ 	.short	0x010a
        /*05e6*/ 	.byte	0x07
	.zero		1


	//   ....[78]....
        /*05e8*/ 	.word	0x00003880
        /*05ec*/ 	.word	0x000000ff
        /*05f0*/ 	.word	0x00000000
        /*05f4*/ 	.short	0x010a
        /*05f6*/ 	.byte	0x04
	.zero		1


	//   ....[79]....
        /*05f8*/ 	.word	0x00003a70
        /*05fc*/ 	.word	0x000000ff
        /*0600*/ 	.word	0x00000000
        /*0604*/ 	.short	0x010a
        /*0606*/ 	.byte	0x05
	.zero		1


	//   ....[80]....
        /*0608*/ 	.word	0x00003b00
        /*060c*/ 	.word	0x000000ff
        /*0610*/ 	.word	0x00000000
        /*0614*/ 	.short	0x010a
        /*0616*/ 	.byte	0x05
	.zero		1


	//   ....[81]....
        /*0618*/ 	.word	0x00003b90
        /*061c*/ 	.word	0x000000ff
        /*0620*/ 	.word	0x00000000
        /*0624*/ 	.short	0x010a
        /*0626*/ 	.byte	0x05
	.zero		1


	//   ....[82]....
        /*0628*/ 	.word	0x00003c20
        /*062c*/ 	.word	0x000000ff
        /*0630*/ 	.word	0x00000000
        /*0634*/ 	.short	0x010a
        /*0636*/ 	.byte	0x07
	.zero		1


	//   ....[83]....
        /*0638*/ 	.word	0x000040a0
        /*063c*/ 	.word	0x00000000
        /*0640*/ 	.word	0x000000e0
        /*0644*/ 	.short	0x010a
        /*0646*/ 	.byte	0xff
	.zero		1


	//   ....[84]....
        /*0648*/ 	.word	0x00004160
        /*064c*/ 	.word	0x00000000
        /*0650*/ 	.word	0x00000000
        /*0654*/ 	.short	0x0101
        /*0656*/ 	.byte	0xff
	.zero		1


	//   ....[85]....
        /*0658*/ 	.word	0x00004480
        /*065c*/ 	.word	0x000000ff
        /*0660*/ 	.word	0x000000d8
        /*0664*/ 	.short	0x010a
        /*0666*/ 	.byte	0x07
	.zero		1


	//   ....[86]....
        /*0668*/ 	.word	0x00004670
        /*066c*/ 	.word	0x000000ff
        /*0670*/ 	.word	0x000000b0
        /*0674*/ 	.short	0x010a
        /*0676*/ 	.byte	0x07
	.zero		1


	//   ....[87]....
        /*0678*/ 	.word	0x000047f0
        /*067c*/ 	.word	0x000000ff
        /*0680*/ 	.word	0x00000090
        /*0684*/ 	.short	0x010b
        /*0686*/ 	.byte	0x07
	.zero		1


	//   ....[88]....
        /*0688*/ 	.word	0x00004800
        /*068c*/ 	.word	0x000000ff
        /*0690*/ 	.word	0x00000000
        /*0694*/ 	.short	0x0101
        /*0696*/ 	.byte	0x08
	.zero		1


	//   ....[89]....
        /*0698*/ 	.word	0x00004810
        /*069c*/ 	.word	0x000000ff
        /*06a0*/ 	.word	0x000000b8
        /*06a4*/ 	.short	0x010a
        /*06a6*/ 	.byte	0x07
	.zero		1


	//   ....[90]....
        /*06a8*/ 	.word	0x00004960
        /*06ac*/ 	.word	0x000000ff
        /*06b0*/ 	.word	0x00000098
        /*06b4*/ 	.short	0x010b
        /*06b6*/ 	.byte	0x07
	.zero		1


	//   ....[91]....
        /*06b8*/ 	.word	0x00004970
        /*06bc*/ 	.word	0x000000ff
        /*06c0*/ 	.word	0x00000000
        /*06c4*/ 	.short	0x0101
        /*06c6*/ 	.byte	0x08
	.zero		1


	//   ....[92]....
        /*06c8*/ 	.word	0x00004980
        /*06cc*/ 	.word	0x000000ff
        /*06d0*/ 	.word	0x000000c0
        /*06d4*/ 	.short	0x010a
        /*06d6*/ 	.byte	0x07
	.zero		1


	//   ....[93]....
        /*06d8*/ 	.word	0x00004b00
        /*06dc*/ 	.word	0x000000ff
        /*06e0*/ 	.word	0x000000a0
        /*06e4*/ 	.short	0x010b
        /*06e6*/ 	.byte	0x07
	.zero		1


	//   ....[94]....
        /*06e8*/ 	.word	0x00004b40
        /*06ec*/ 	.word	0x000000ff
        /*06f0*/ 	.word	0x00000000
        /*06f4*/ 	.short	0x0101
        /*06f6*/ 	.byte	0x08
	.zero		1


	//   ....[95]....
        /*06f8*/ 	.word	0x00004b80
        /*06fc*/ 	.word	0x000000ff
        /*0700*/ 	.word	0x000000c8
        /*0704*/ 	.short	0x010a
        /*0706*/ 	.byte	0x07
	.zero		1


	//   ....[96]....
        /*0708*/ 	.word	0x00004dc0
        /*070c*/ 	.word	0x000000ff
        /*0710*/ 	.word	0x000000a8
        /*0714*/ 	.short	0x010b
        /*0716*/ 	.byte	0x07
	.zero		1


	//   ....[97]....
        /*0718*/ 	.word	0x00004de0
        /*071c*/ 	.word	0x000000ff
        /*0720*/ 	.word	0x00000000
        /*0724*/ 	.short	0x0101
        /*0726*/ 	.byte	0x0d
	.zero		1


	//   ....[98]....
        /*0728*/ 	.word	0x00004e10
        /*072c*/ 	.word	0x000000ff
        /*0730*/ 	.word	0x000000b0
        /*0734*/ 	.short	0x010a
        /*0736*/ 	.byte	0x07
	.zero		1


	//   ....[99]....
        /*0738*/ 	.word	0x00004e30
        /*073c*/ 	.word	0x000000ff
        /*0740*/ 	.word	0x000000b8
        /*0744*/ 	.short	0x010a
        /*0746*/ 	.byte	0x07
	.zero		1


	//   ....[100]....
        /*0748*/ 	.word	0x00004e50
        /*074c*/ 	.word	0x000000ff
        /*0750*/ 	.word	0x000000c0
        /*0754*/ 	.short	0x010a
        /*0756*/ 	.byte	0x07
	.zero		1


	//   ....[101]....
        /*0758*/ 	.word	0x00004e90
        /*075c*/ 	.word	0x00000000
        /*0760*/ 	.word	0x000000c8
        /*0764*/ 	.short	0x010a
        /*0766*/ 	.byte	0xff
	.zero		1


	//   ....[102]....
        /*0768*/ 	.word	0x000051f0
        /*076c*/ 	.word	0x00000000
        /*0770*/ 	.word	0x000000e0
        /*0774*/ 	.short	0x010a
        /*0776*/ 	.byte	0xff
	.zero		1


	//   ....[103]....
        /*0778*/ 	.word	0x00005300
        /*077c*/ 	.word	0x00000000
        /*0780*/ 	.word	0x00000000
        /*0784*/ 	.short	0x0101
        /*0786*/ 	.byte	0xff
	.zero		1


	//   ....[104]....
        /*0788*/ 	.word	0x00005d80
        /*078c*/ 	.word	0x000000ff
        /*0790*/ 	.word	0x00000090
        /*0794*/ 	.short	0x010a
        /*0796*/ 	.byte	0x24
	.zero		1


	//   ....[105]....
        /*0798*/ 	.word	0x00005dc0
        /*079c*/ 	.word	0x00000040
        /*07a0*/ 	.word	0x00000100
        /*07a4*/ 	.short	0x010a
        /*07a6*/ 	.byte	0xff
	.zero		1


	//   ....[106]....
        /*07a8*/ 	.word	0x00005f30
        /*07ac*/ 	.word	0x000000ff
        /*07b0*/ 	.word	0x00000090
        /*07b4*/ 	.short	0x010a
        /*07b6*/ 	.byte	0x24
	.zero		1


	//   ....[107]....
        /*07b8*/ 	.word	0x00006030
        /*07bc*/ 	.word	0x00000040
        /*07c0*/ 	.word	0x00000100
        /*07c4*/ 	.short	0x010a
        /*07c6*/ 	.byte	0xff
	.zero		1


	//   ....[108]....
        /*07c8*/ 	.word	0x00006b30
        /*07cc*/ 	.word	0x00000000
        /*07d0*/ 	.word	0x00000000
        /*07d4*/ 	.short	0x0101
        /*07d6*/ 	.byte	0xff
	.zero		1


	//   ....[109]....
        /*07d8*/ 	.word	0x00006b40
        /*07dc*/ 	.word	0x00000002
        /*07e0*/ 	.word	0x00000090
        /*07e4*/ 	.short	0x010a
        /*07e6*/ 	.byte	0xff
	.zero		1


	//   ....[110]....
        /*07e8*/ 	.word	0x00006c10
        /*07ec*/ 	.word	0x00000002
        /*07f0*/ 	.word	0x00000090
        /*07f4*/ 	.short	0x010a
        /*07f6*/ 	.byte	0xff
	.zero		1


	//   ....[111]....
        /*07f8*/ 	.word	0x00007790
        /*07fc*/ 	.word	0x0000004a
        /*0800*/ 	.word	0x00000000
        /*0804*/ 	.short	0x0101
        /*0806*/ 	.byte	0xff
	.zero		1


	//   ....[112]....
        /*0808*/ 	.word	0x000077b0
        /*080c*/ 	.word	0x00000000
        /*0810*/ 	.word	0x00000090
        /*0814*/ 	.short	0x010a
        /*0816*/ 	.byte	0xff
	.zero		1


	//   ....[113]....
        /*0818*/ 	.word	0x00007870
        /*081c*/ 	.word	0x00000000
        /*0820*/ 	.word	0x00000090
        /*0824*/ 	.short	0x010a
        /*0826*/ 	.byte	0xff
	.zero		1


	//   ....[114]....
        /*0828*/ 	.word	0x000083f0
        /*082c*/ 	.word	0x0000004a
        /*0830*/ 	.word	0x00000000
        /*0834*/ 	.short	0x0101
        /*0836*/ 	.byte	0xff
	.zero		1


	//   ....[115]....
        /*0838*/ 	.word	0x00008410
        /*083c*/ 	.word	0x00000002
        /*0840*/ 	.word	0x00000090
        /*0844*/ 	.short	0x010a
        /*0846*/ 	.byte	0xff
	.zero		1


	//   ....[116]....
        /*0848*/ 	.word	0x000084d0
        /*084c*/ 	.word	0x00000002
        /*0850*/ 	.word	0x00000090
        /*0854*/ 	.short	0x010a
        /*0856*/ 	.byte	0xff
	.zero		1


	//   ....[117]....
        /*0858*/ 	.word	0x000088f0
        /*085c*/ 	.word	0x000000ff
        /*0860*/ 	.word	0x00000000
        /*0864*/ 	.short	0x0101
        /*0866*/ 	.byte	0x05
	.zero		1


	//   ....[118]....
        /*0868*/ 	.word	0x000090b0
        /*086c*/ 	.word	0x00000000
        /*0870*/ 	.word	0x00000000
        /*0874*/ 	.short	0x0101
        /*0876*/ 	.byte	0xff
	.zero		1


	//   ....[119]....
        /*0878*/ 	.word	0x00009320
        /*087c*/ 	.word	0x000000ff
        /*0880*/ 	.word	0x00000000
        /*0884*/ 	.short	0x0101
        /*0886*/ 	.byte	0x04
	.zero		1


	//   ....[120]....
        /*0888*/ 	.word	0x00009340
        /*088c*/ 	.word	0x00000002
        /*0890*/ 	.word	0x00000150
        /*0894*/ 	.short	0x010a
        /*0896*/ 	.byte	0xff
	.zero		1


	//   ....[121]....
        /*0898*/ 	.word	0x000093a0
        /*089c*/ 	.word	0x00000002
        /*08a0*/ 	.word	0x00000048
        /*08a4*/ 	.short	0x010a
        /*08a6*/ 	.byte	0xff
	.zero		1


	//   ....[122]....
        /*08a8*/ 	.word	0x00009400
        /*08ac*/ 	.word	0x00000002
        /*08b0*/ 	.word	0x00000048
        /*08b4*/ 	.short	0x010a
        /*08b6*/ 	.byte	0xff
	.zero		1


	//   ....[123]....
        /*08b8*/ 	.word	0x00009450
        /*08bc*/ 	.word	0x00000002
        /*08c0*/ 	.word	0x000000e0
        /*08c4*/ 	.short	0x010a
        /*08c6*/ 	.byte	0xff
	.zero		1


	//   ....[124]....
        /*08c8*/ 	.word	0x000094b0
        /*08cc*/ 	.word	0x00000000
        /*08d0*/ 	.word	0x00000000
        /*08d4*/ 	.short	0x010a
        /*08d6*/ 	.byte	0xff
	.zero		1


	//   ....[125]....
        /*08d8*/ 	.word	0x00009510
        /*08dc*/ 	.word	0x00000000
        /*08e0*/ 	.word	0x00000000
        /*08e4*/ 	.short	0x010a
        /*08e6*/ 	.byte	0xff
	.zero		1


	//   ....[126]....
        /*08e8*/ 	.word	0x00009570
        /*08ec*/ 	.word	0x00000000
        /*08f0*/ 	.word	0x00000000
        /*08f4*/ 	.short	0x010a
        /*08f6*/ 	.byte	0xff
	.zero		1


	//   ....[127]....
        /*08f8*/ 	.word	0x000095d0
        /*08fc*/ 	.word	0x00000000
        /*0900*/ 	.word	0x00000000
        /*0904*/ 	.short	0x010a
        /*0906*/ 	.byte	0xff
	.zero		1


	//   ....[128]....
        /*0908*/ 	.word	0x00009630
        /*090c*/ 	.word	0x00000000
        /*0910*/ 	.word	0x00000000
        /*0914*/ 	.short	0x010a
        /*0916*/ 	.byte	0xff
	.zero		1


	//   ....[129]....
        /*0918*/ 	.word	0x00009690
        /*091c*/ 	.word	0x00000000
        /*0920*/ 	.word	0x00000000
        /*0924*/ 	.short	0x010a
        /*0926*/ 	.byte	0xff
	.zero		1


	//   ....[130]....
        /*0928*/ 	.word	0x000096f0
        /*092c*/ 	.word	0x00000000
        /*0930*/ 	.word	0x00000000
        /*0934*/ 	.short	0x010a
        /*0936*/ 	.byte	0xff
	.zero		1


	//   ....[131]....
        /*0938*/ 	.word	0x00009750
        /*093c*/ 	.word	0x00000000
        /*0940*/ 	.word	0x00000000
        /*0944*/ 	.short	0x010a
        /*0946*/ 	.byte	0xff
	.zero		1


	//   ....[132]....
        /*0948*/ 	.word	0x000097a0
        /*094c*/ 	.word	0x00000000
        /*0950*/ 	.word	0x00000140
        /*0954*/ 	.short	0x010a
        /*0956*/ 	.byte	0xff
	.zero		1


	//   ....[133]....
        /*0958*/ 	.word	0x00009800
        /*095c*/ 	.word	0x00000000
        /*0960*/ 	.word	0x000000f0
        /*0964*/ 	.short	0x010a
        /*0966*/ 	.byte	0xff
	.zero		1


	//   ....[134]....
        /*0968*/ 	.word	0x00009850
        /*096c*/ 	.word	0x00000000
        /*0970*/ 	.word	0x000000e0
        /*0974*/ 	.short	0x010a
        /*0976*/ 	.byte	0xff
	.zero		1


	//   ....[135]....
        /*0978*/ 	.word	0x000098b0
        /*097c*/ 	.word	0x00000000
        /*0980*/ 	.word	0x000000f0
        /*0984*/ 	.short	0x010a
        /*0986*/ 	.byte	0xff
	.zero		1


	//   ....[136]....
        /*0988*/ 	.word	0x00009900
        /*098c*/ 	.word	0x00000000
        /*0990*/ 	.word	0x000000e0
        /*0994*/ 	.short	0x010a
        /*0996*/ 	.byte	0xff
	.zero		1


	//   ....[137]....
        /*0998*/ 	.word	0x00009960
        /*099c*/ 	.word	0x00000002
        /*09a0*/ 	.word	0x00000120
        /*09a4*/ 	.short	0x010a
        /*09a6*/ 	.byte	0xff
	.zero		1


	//   ....[138]....
        /*09a8*/ 	.word	0x000099c0
        /*09ac*/ 	.word	0x00000000
        /*09b0*/ 	.word	0x00000000
        /*09b4*/ 	.short	0x010a
        /*09b6*/ 	.byte	0xff
	.zero		1


	//   ....[139]....
        /*09b8*/ 	.word	0x00009a20
        /*09bc*/ 	.word	0x00000000
        /*09c0*/ 	.word	0x00000000
        /*09c4*/ 	.short	0x010a
        /*09c6*/ 	.byte	0xff
	.zero		1


	//   ....[140]....
        /*09c8*/ 	.word	0x00009a80
        /*09cc*/ 	.word	0x00000000
        /*09d0*/ 	.word	0x00000000
        /*09d4*/ 	.short	0x010a
        /*09d6*/ 	.byte	0xff
	.zero		1


	//   ....[141]....
        /*09d8*/ 	.word	0x00009ae0
        /*09dc*/ 	.word	0x00000000
        /*09e0*/ 	.word	0x00000000
        /*09e4*/ 	.short	0x010a
        /*09e6*/ 	.byte	0xff
	.zero		1


	//   ....[142]....
        /*09e8*/ 	.word	0x00009b40
        /*09ec*/ 	.word	0x00000000
        /*09f0*/ 	.word	0x00000000
        /*09f4*/ 	.short	0x010a
        /*09f6*/ 	.byte	0xff
	.zero		1


	//   ....[143]....
        /*09f8*/ 	.word	0x00009b90
        /*09fc*/ 	.word	0x00000000
        /*0a00*/ 	.word	0x000000e0
        /*0a04*/ 	.short	0x010a
        /*0a06*/ 	.byte	0xff
	.zero		1


	//   ....[144]....
        /*0a08*/ 	.word	0x00009bf0
        /*0a0c*/ 	.word	0x00000000
        /*0a10*/ 	.word	0x000000d8
        /*0a14*/ 	.short	0x010a
        /*0a16*/ 	.byte	0xff
	.zero		1


	//   ....[145]....
        /*0a18*/ 	.word	0x00009c50
        /*0a1c*/ 	.word	0x00000000
        /*0a20*/ 	.word	0x000000b0
        /*0a24*/ 	.short	0x010a
        /*0a26*/ 	.byte	0xff
	.zero		1


	//   ....[146]....
        /*0a28*/ 	.word	0x00009cb0
        /*0a2c*/ 	.word	0x00000000
        /*0a30*/ 	.word	0x000000b8
        /*0a34*/ 	.short	0x010a
        /*0a36*/ 	.byte	0xff
	.zero		1


	//   ....[147]....
        /*0a38*/ 	.word	0x00009d10
        /*0a3c*/ 	.word	0x00000000
        /*0a40*/ 	.word	0x000000c0
        /*0a44*/ 	.short	0x010a
        /*0a46*/ 	.byte	0xff
	.zero		1


	//   ....[148]....
        /*0a48*/ 	.word	0x00009d70
        /*0a4c*/ 	.word	0x00000000
        /*0a50*/ 	.word	0x000000c8
        /*0a54*/ 	.short	0x010a
        /*0a56*/ 	.byte	0xff
	.zero		1


	//   ....[149]....
        /*0a58*/ 	.word	0x00009dd0
        /*0a5c*/ 	.word	0x00000000
        /*0a60*/ 	.word	0x000000b0
        /*0a64*/ 	.short	0x010a
        /*0a66*/ 	.byte	0xff
	.zero		1


	//   ....[150]....
        /*0a68*/ 	.word	0x00009e30
        /*0a6c*/ 	.word	0x00000000
        /*0a70*/ 	.word	0x000000b8
        /*0a74*/ 	.short	0x010a
        /*0a76*/ 	.byte	0xff
	.zero		1


	//   ....[151]....
        /*0a78*/ 	.word	0x00009e90
        /*0a7c*/ 	.word	0x00000000
        /*0a80*/ 	.word	0x000000c0
        /*0a84*/ 	.short	0x010a
        /*0a86*/ 	.byte	0xff
	.zero		1


	//   ....[152]....
        /*0a88*/ 	.word	0x00009ee0
        /*0a8c*/ 	.word	0x00000000
        /*0a90*/ 	.word	0x000000e0
        /*0a94*/ 	.short	0x010a
        /*0a96*/ 	.byte	0xff
	.zero		1


	//   ....[153]....
        /*0a98*/ 	.word	0x00009f40
        /*0a9c*/ 	.word	0x00000000
        /*0aa0*/ 	.word	0x00000090
        /*0aa4*/ 	.short	0x010a
        /*0aa6*/ 	.byte	0xff
	.zero		1


	//   ....[154]....
        /*0aa8*/ 	.word	0x00009f90
        /*0aac*/ 	.word	0x00000040
        /*0ab0*/ 	.word	0x00000100
        /*0ab4*/ 	.short	0x010a
        /*0ab6*/ 	.byte	0xff
	.zero		1


	//   ....[155]....
        /*0ab8*/ 	.word	0x00009fe0
        /*0abc*/ 	.word	0x00000002
        /*0ac0*/ 	.word	0x00000090
        /*0ac4*/ 	.short	0x010a
        /*0ac6*/ 	.byte	0xff
	.zero		1


	//   ....[156]....
        /*0ac8*/ 	.word	0x0000a030
        /*0acc*/ 	.word	0x00000000
        /*0ad0*/ 	.word	0x00000090
        /*0ad4*/ 	.short	0x010a
        /*0ad6*/ 	.byte	0xff
	.zero		1


	//   ....[157]....
        /*0ad8*/ 	.word	0x0000a080
        /*0adc*/ 	.word	0x00000002
        /*0ae0*/ 	.word	0x00000090
        /*0ae4*/ 	.short	0x010a
        /*0ae6*/ 	.byte	0xff
	.zero		1


	//----- nvinfo : EIATTR_NUM_MBARRIERS
	.align		4
.L_47:
        /*0ae8*/ 	.byte	0x03, 0x38
        /*0aea*/ 	.short	0x002c


	//----- nvinfo : EIATTR_EXIT_INSTR_OFFSETS
	.align		4
        /*0aec*/ 	.byte	0x04, 0x1c
        /*0aee*/ 	.short	(.L_49 - .L_48)


	//   ....[0]....
.L_48:
        /*0af0*/ 	.word	0x00002ac0


	//   ....[1]....
        /*0af4*/ 	.word	0x00002fb0


	//   ....[2]....
        /*0af8*/ 	.word	0x00003010


	//   ....[3]....
        /*0afc*/ 	.word	0x00003e80


	//   ....[4]....
        /*0b00*/ 	.word	0x00004ec0


	//   ....[5]....
        /*0b04*/ 	.word	0x00004f00


	//   ....[6]....
        /*0b08*/ 	.word	0x00009210


	//   ....[7]....
        /*0b0c*/ 	.word	0x00009290


	//   ....[8]....
        /*0b10*/ 	.word	0x000092c0


	//   ....[9]....
        /*0b14*/ 	.word	0x00009330


	//----- nvinfo : EIATTR_MAX_THREADS
	.align		4
.L_49:
        /*0b18*/ 	.byte	0x04, 0x05
        /*0b1a*/ 	.short	(.L_51 - .L_50)
.L_50:
        /*0b1c*/ 	.word	0x00000100
        /*0b20*/ 	.word	0x00000001
        /*0b24*/ 	.word	0x00000001


	//----- nvinfo : EIATTR_CRS_STACK_SIZE
	.align		4
.L_51:
        /*0b28*/ 	.byte	0x04, 0x1e
        /*0b2a*/ 	.short	(.L_53 - .L_52)
.L_52:
        /*0b2c*/ 	.word	0x00000000


	//----- nvinfo : EIATTR_CBANK_PARAM_SIZE
	.align		4
.L_53:
        /*0b30*/ 	.byte	0x03, 0x19
        /*0b32*/ 	.short	0x0800


	//----- nvinfo : EIATTR_PARAM_CBANK
	.align		4
        /*0b34*/ 	.byte	0x04, 0x0a
        /*0b36*/ 	.short	(.L_55 - .L_54)
	.align		4
.L_54:
        /*0b38*/ 	.word	index@(.nv.constant0._ZN7cutlass13device_kernelINS_4gemm6kernel13GemmUniversalIN4cute5tupleIJiiiiEEENS1_10collective13CollectiveMmaINS1_35MainloopSm100TmaUmmaWarpSpecializedILi9ELi2ELi4ENS5_IJNS4_1CILi1EEESB_SB_EEEEENS5_IJNSA_ILi64EEENSA_ILi256EEENSA_ILi32EEEEEENS_10bfloat16_tENS5_IJSB_llEEESI_SJ_NS4_8TiledMMAINS4_8MMA_AtomIJNS4_20SM100_MMA_F16BF16_SSISI_SI_fLi64ELi256ELNS4_4UMMA5MajorE1ELSO_1ELNSN_7ScaleInE0ELSP_0EEEEEENS4_6LayoutISC_NS5_IJNSA_ILi0EEEST_ST_EEEEENS5_IJNS4_10UnderscoreESW_SW_EEEEENS4_13SM90_TMA_LOADENS4_14ComposedLayoutINS4_7SwizzleILi3ELi4ELi3EEENS4_18smem_ptr_flag_bitsILi16EEENSS_INS5_IJSE_NSA_ILi8EEEEEENS5_IJSB_SE_EEEEEEEvNS4_8identityESZ_S19_vS1A_EENS_8epilogue10collective18CollectiveEpilogueINS1C_23Sm100TmaWarpSpecializedILi4ELi2ELi32ELb1ELb0EEEJSH_NS5_IJNSS_ISE_SB_EES1H_EEESI_NS5_IJlSB_lEEESI_S1J_NS1C_6fusion15FusionCallbacksIS1G_NS1K_17LinearCombinationISI_fSI_fLNS_15FloatRoundStyleE2EEESH_S1I_JEEENS4_5SM1004TMEM4LOAD26SM100_TMEM_LOAD_16dp256b8xESZ_NS10_IS12_S14_NSS_INS5_IJS15_SE_EEENS5_IJSE_SB_EEEEEEENS4_17SM75_U32x4_LDSM_NENS4_14SM90_TMA_STOREES1X_NS4_17SM90_U32x4_STSM_NENS4_39AutoVectorizingCopyWithAssumedAlignmentILi128EEEEEEvvEEEEvNT_6ParamsE)
        /*0b3c*/ 	.short	0x0380
        /*0b3e*/ 	.short	0x0800


	//----- nvinfo : EIATTR_SW_WAR
	.align		4
.L_55:
        /*0b40*/ 	.byte	0x04, 0x36
        /*0b42*/ 	.short	(.L_57 - .L_56)
.L_56:
        /*0b44*/ 	.word	0x00000008
.L_57:


//--------------------- .nv.callgraph             --------------------------
	.section	.nv.callgraph,"",@"SHT_CUDA_CALLGRAPH"
	.align	4
	.sectionentsize	8
	.align		4
        /*0000*/ 	.word	0x00000000
	.align		4
        /*0004*/ 	.word	0xffffffff
	.align		4
        /*0008*/ 	.word	index@(_ZN7cutlass13device_kernelINS_4gemm6kernel13GemmUniversalIN4cute5tupleIJiiiiEEENS1_10collective13CollectiveMmaINS1_35MainloopSm100TmaUmmaWarpSpecializedILi9ELi2ELi4ENS5_IJNS4_1CILi1EEESB_SB_EEEEENS5_IJNSA_ILi64EEENSA_ILi256EEENSA_ILi32EEEEEENS_10bfloat16_tENS5_IJSB_llEEESI_SJ_NS4_8TiledMMAINS4_8MMA_AtomIJNS4_20SM100_MMA_F16BF16_SSISI_SI_fLi64ELi256ELNS4_4UMMA5MajorE1ELSO_1ELNSN_7ScaleInE0ELSP_0EEEEEENS4_6LayoutISC_NS5_IJNSA_ILi0EEEST_ST_EEEEENS5_IJNS4_10UnderscoreESW_SW_EEEEENS4_13SM90_TMA_LOADENS4_14ComposedLayoutINS4_7SwizzleILi3ELi4ELi3EEENS4_18smem_ptr_flag_bitsILi16EEENSS_INS5_IJSE_NSA_ILi8EEEEEENS5_IJSB_SE_EEEEEEEvNS4_8identityESZ_S19_vS1A_EENS_8epilogue10collective18CollectiveEpilogueINS1C_23Sm100TmaWarpSpecializedILi4ELi2ELi32ELb1ELb0EEEJSH_NS5_IJNSS_ISE_SB_EES1H_EEESI_NS5_IJlSB_lEEESI_S1J_NS1C_6fusion15FusionCallbacksIS1G_NS1K_17LinearCombinationISI_fSI_fLNS_15FloatRoundStyleE2EEESH_S1I_JEEENS4_5SM1004TMEM4LOAD26SM100_TMEM_LOAD_16dp256b8xESZ_NS10_IS12_S14_NSS_INS5_IJS15_SE_EEENS5_IJSE_SB_EEEEEEENS4_17SM75_U32x4_LDSM_NENS4_14SM90_TMA_STOREES1X_NS4_17SM90_U32x4_STSM_NENS4_39AutoVectorizingCopyWithAssumedAlignmentILi128EEEEEEvvEEEEvNT_6ParamsE)
	.align		4
        /*000c*/ 	.word	index@(__assertfail)
	.align		4
        /*0010*/ 	.word	0x00000000
	.align		4
        /*0014*/ 	.word	0xfffffffe
	.align		4
        /*0018*/ 	.word	0x00000000
	.align		4
        /*001c*/ 	.word	0xfffffffd
	.align		4
        /*0020*/ 	.word	0x00000000
	.align		4
        /*0024*/ 	.word	0xfffffffc


//--------------------- .nv.constant4             --------------------------
	.section	.nv.constant4,"a",@progbits
	.align	8
	.align		8
.nv.constant4:
        /*0000*/ 	.dword	__assertfail
	.align		8
        /*0008*/ 	.dword	__unnamed_1
	.align		8
        /*0010*/ 	.dword	__unnamed_2
	.align		8
        /*0018*/ 	.dword	_ZN40_INTERNAL_2a320ac0_4_k_cu_0186c1e8_316134cuda3std3__45__cpo5beginE
	.align		8
        /*0020*/ 	.dword	_ZN40_INTERNAL_2a320ac0_4_k_cu_0186c1e8_316134cuda3std3__45__cpo3endE
	.align		8
        /*0028*/ 	.dword	_ZN40_INTERNAL_2a320ac0_4_k_cu_0186c1e8_316134cuda3std3__45__cpo6cbeginE
	.align		8
        /*0030*/ 	.dword	_ZN40_INTERNAL_2a320ac0_4_k_cu_0186c1e8_316134cuda3std3__45__cpo4cendE
	.align		8
        /*0038*/ 	.dword	_ZN40_INTERNAL_2a320ac0_4_k_cu_0186c1e8_316134cuda3std3__442_GLOBAL__N__2a320ac0_4_k_cu_0186c1e8_316136ignoreE
	.align		8
        /*0040*/ 	.dword	_ZN40_INTERNAL_2a320ac0_4_k_cu_0186c1e8_316134cuda3std3__419piecewise_constructE
	.align		8
        /*0048*/ 	.dword	_ZN40_INTERNAL_2a320ac0_4_k_cu_0186c1e8_316134cuda3std3__48in_placeE
	.align		8
        /*0050*/ 	.dword	_ZN40_INTERNAL_2a320ac0_4_k_cu_0186c1e8_316134cuda3std6ranges3__45__cpo4swapE
	.align		8
        /*0058*/ 	.dword	_ZN40_INTERNAL_2a320ac0_4_k_cu_0186c1e8_316134cuda3std6ranges3__45__cpo9iter_moveE
	.align		8
        /*0060*/ 	.dword	_ZN40_INTERNAL_2a320ac0_4_k_cu_0186c1e8_316134cute7productE
	.align		8
        /*0068*/ 	.dword	_ZN40_INTERNAL_2a320ac0_4_k_cu_0186c1e8_316134cute1_E
	.align		8
        /*0070*/ 	.dword	$str$25
	.align		8
        /*0078*/ 	.dword	$str$26
	.align		8
        /*0080*/ 	.dword	$str$27
	.align		8
        /*0088*/ 	.dword	$str$28


//--------------------- .text._ZN7cutlass13device_kernelINS_4gemm6kernel13GemmUniversalIN4cute5tupleIJiiiiEEENS1_10collective13CollectiveMmaINS1_35MainloopSm100TmaUmmaWarpSpecializedILi9ELi2ELi4ENS5_IJNS4_1CILi1EEESB_SB_EEEEENS5_IJNSA_ILi64EEENSA_ILi256EEENSA_ILi32EEEEEENS_10bfloat16_tENS5_IJSB_llEEESI_SJ_NS4_8TiledMMAINS4_8MMA_AtomIJNS4_20SM100_MMA_F16BF16_SSISI_SI_fLi64ELi256ELNS4_4UMMA5MajorE1ELSO_1ELNSN_7ScaleInE0ELSP_0EEEEEENS4_6LayoutISC_NS5_IJNSA_ILi0EEEST_ST_EEEEENS5_IJNS4_10UnderscoreESW_SW_EEEEENS4_13SM90_TMA_LOADENS4_14ComposedLayoutINS4_7SwizzleILi3ELi4ELi3EEENS4_18smem_ptr_flag_bitsILi16EEENSS_INS5_IJSE_NSA_ILi8EEEEEENS5_IJSB_SE_EEEEEEEvNS4_8identityESZ_S19_vS1A_EENS_8epilogue10collective18CollectiveEpilogueINS1C_23Sm100TmaWarpSpecializedILi4ELi2ELi32ELb1ELb0EEEJSH_NS5_IJNSS_ISE_SB_EES1H_EEESI_NS5_IJlSB_lEEESI_S1J_NS1C_6fusion15FusionCallbacksIS1G_NS1K_17LinearCombinationISI_fSI_fLNS_15FloatRoundStyleE2EEESH_S1I_JEEENS4_5SM1004TMEM4LOAD26SM100_TMEM_LOAD_16dp256b8xESZ_NS10_IS12_S14_NSS_INS5_IJS15_SE_EEENS5_IJSE_SB_EEEEEEENS4_17SM75_U32x4_LDSM_NENS4_14SM90_TMA_STOREES1X_NS4_17SM90_U32x4_STSM_NENS4_39AutoVectorizingCopyWithAssumedAlignmentILi128EEEEEEvvEEEEvNT_6ParamsE --------------------------
	.section	.text._ZN7cutlass13device_kernelINS_4gemm6kernel13GemmUniversalIN4cute5tupleIJiiiiEEENS1_10collective13CollectiveMmaINS1_35MainloopSm100TmaUmmaWarpSpecializedILi9ELi2ELi4ENS5_IJNS4_1CILi1EEESB_SB_EEEEENS5_IJNSA_ILi64EEENSA_ILi256EEENSA_ILi32EEEEEENS_10bfloat16_tENS5_IJSB_llEEESI_SJ_NS4_8TiledMMAINS4_8MMA_AtomIJNS4_20SM100_MMA_F16BF16_SSISI_SI_fLi64ELi256ELNS4_4UMMA5MajorE1ELSO_1ELNSN_7ScaleInE0ELSP_0EEEEEENS4_6LayoutISC_NS5_IJNSA_ILi0EEEST_ST_EEEEENS5_IJNS4_10UnderscoreESW_SW_EEEEENS4_13SM90_TMA_LOADENS4_14ComposedLayoutINS4_7SwizzleILi3ELi4ELi3EEENS4_18smem_ptr_flag_bitsILi16EEENSS_INS5_IJSE_NSA_ILi8EEEEEENS5_IJSB_SE_EEEEEEEvNS4_8identityESZ_S19_vS1A_EENS_8epilogue10collective18CollectiveEpilogueINS1C_23Sm100TmaWarpSpecializedILi4ELi2ELi32ELb1ELb0EEEJSH_NS5_IJNSS_ISE_SB_EES1H_EEESI_NS5_IJlSB_lEEESI_S1J_NS1C_6fusion15FusionCallbacksIS1G_NS1K_17LinearCombinationISI_fSI_fLNS_15FloatRoundStyleE2EEESH_S1I_JEEENS4_5SM1004TMEM4LOAD26SM100_TMEM_LOAD_16dp256b8xESZ_NS10_IS12_S14_NSS_INS5_IJS15_SE_EEENS5_IJSE_SB_EEEEEEENS4_17SM75_U32x4_LDSM_NENS4_14SM90_TMA_STOREES1X_NS4_17SM90_U32x4_STSM_NENS4_39AutoVectorizingCopyWithAssumedAlignmentILi128EEEEEEvvEEEEvNT_6ParamsE,"ax",@progbits
	.align	128
.text._ZN7cutlass13device_kernelINS_4gemm6kernel13GemmUniversalIN4cute5tupleIJiiiiEEENS1_10collective13CollectiveMmaINS1_35MainloopSm100TmaUmmaWarpSpecializedILi9ELi2ELi4ENS5_IJNS4_1CILi1EEESB_SB_EEEEENS5_IJNSA_ILi64EEENSA_ILi256EEENSA_ILi32EEEEEENS_10bfloat16_tENS5_IJSB_llEEESI_SJ_NS4_8TiledMMAINS4_8MMA_AtomIJNS4_20SM100_MMA_F16BF16_SSISI_SI_fLi64ELi256ELNS4_4UMMA5MajorE1ELSO_1ELNSN_7ScaleInE0ELSP_0EEEEEENS4_6LayoutISC_NS5_IJNSA_ILi0EEEST_ST_EEEEENS5_IJNS4_10UnderscoreESW_SW_EEEEENS4_13SM90_TMA_LOADENS4_14ComposedLayoutINS4_7SwizzleILi3ELi4ELi3EEENS4_18smem_ptr_flag_bitsILi16EEENSS_INS5_IJSE_NSA_ILi8EEEEEENS5_IJSB_SE_EEEEEEEvNS4_8identityESZ_S19_vS1A_EENS_8epilogue10collective18CollectiveEpilogueINS1C_23Sm100TmaWarpSpecializedILi4ELi2ELi32ELb1ELb0EEEJSH_NS5_IJNSS_ISE_SB_EES1H_EEESI_NS5_IJlSB_lEEESI_S1J_NS1C_6fusion15FusionCallbacksIS1G_NS1K_17LinearCombinationISI_fSI_fLNS_15FloatRoundStyleE2EEESH_S1I_JEEENS4_5SM1004TMEM4LOAD26SM100_TMEM_LOAD_16dp256b8xESZ_NS10_IS12_S14_NSS_INS5_IJS15_SE_EEENS5_IJSE_SB_EEEEEEENS4_17SM75_U32x4_LDSM_NENS4_14SM90_TMA_STOREES1X_NS4_17SM90_U32x4_STSM_NENS4_39AutoVectorizingCopyWithAssumedAlignmentILi128EEEEEEvvEEEEvNT_6ParamsE:
        .type           _ZN7cutlass13device_kernelINS_4gemm6kernel13GemmUniversalIN4cute5tupleIJiiiiEEENS1_10collective13CollectiveMmaINS1_35MainloopSm100TmaUmmaWarpSpecializedILi9ELi2ELi4ENS5_IJNS4_1CILi1EEESB_SB_EEEEENS5_IJNSA_ILi64EEENSA_ILi256EEENSA_ILi32EEEEEENS_10bfloat16_tENS5_IJSB_llEEESI_SJ_NS4_8TiledMMAINS4_8MMA_AtomIJNS4_20SM100_MMA_F16BF16_SSISI_SI_fLi64ELi256ELNS4_4UMMA5MajorE1ELSO_1ELNSN_7ScaleInE0ELSP_0EEEEEENS4_6LayoutISC_NS5_IJNSA_ILi0EEEST_ST_EEEEENS5_IJNS4_10UnderscoreESW_SW_EEEEENS4_13SM90_TMA_LOADENS4_14ComposedLayoutINS4_7SwizzleILi3ELi4ELi3EEENS4_18smem_ptr_flag_bitsILi16EEENSS_INS5_IJSE_NSA_ILi8EEEEEENS5_IJSB_SE_EEEEEEEvNS4_8identityESZ_S19_vS1A_EENS_8epilogue10collective18CollectiveEpilogueINS1C_23Sm100TmaWarpSpecializedILi4ELi2ELi32ELb1ELb0EEEJSH_NS5_IJNSS_ISE_SB_EES1H_EEESI_NS5_IJlSB_lEEESI_S1J_NS1C_6fusion15FusionCallbacksIS1G_NS1K_17LinearCombinationISI_fSI_fLNS_15FloatRoundStyleE2EEESH_S1I_JEEENS4_5SM1004TMEM4LOAD26SM100_TMEM_LOAD_16dp256b8xESZ_NS10_IS12_S14_NSS_INS5_IJS15_SE_EEENS5_IJSE_SB_EEEEEEENS4_17SM75_U32x4_LDSM_NENS4_14SM90_TMA_STOREES1X_NS4_17SM90_U32x4_STSM_NENS4_39AutoVectorizingCopyWithAssumedAlignmentILi128EEEEEEvvEEEEvNT_6ParamsE,@function
        .size           _ZN7cutlass13device_kernelINS_4gemm6kernel13GemmUniversalIN4cute5tupleIJiiiiEEENS1_10collective13CollectiveMmaINS1_35MainloopSm100TmaUmmaWarpSpecializedILi9ELi2ELi4ENS5_IJNS4_1CILi1EEESB_SB_EEEEENS5_IJNSA_ILi64EEENSA_ILi256EEENSA_ILi32EEEEEENS_10bfloat16_tENS5_IJSB_llEEESI_SJ_NS4_8TiledMMAINS4_8MMA_AtomIJNS4_20SM100_MMA_F16BF16_SSISI_SI_fLi64ELi256ELNS4_4UMMA5MajorE1ELSO_1ELNSN_7ScaleInE0ELSP_0EEEEEENS4_6LayoutISC_NS5_IJNSA_ILi0EEEST_ST_EEEEENS5_IJNS4_10UnderscoreESW_SW_EEEEENS4_13SM90_TMA_LOADENS4_14ComposedLayoutINS4_7SwizzleILi3ELi4ELi3EEENS4_18smem_ptr_flag_bitsILi16EEENSS_INS5_IJSE_NSA_ILi8EEEEEENS5_IJSB_SE_EEEEEEEvNS4_8identityESZ_S19_vS1A_EENS_8epilogue10collective18CollectiveEpilogueINS1C_23Sm100TmaWarpSpecializedILi4ELi2ELi32ELb1ELb0EEEJSH_NS5_IJNSS_ISE_SB_EES1H_EEESI_NS5_IJlSB_lEEESI_S1J_NS1C_6fusion15FusionCallbacksIS1G_NS1K_17LinearCombinationISI_fSI_fLNS_15FloatRoundStyleE2EEESH_S1I_JEEENS4_5SM1004TMEM4LOAD26SM100_TMEM_LOAD_16dp256b8xESZ_NS10_IS12_S14_NSS_INS5_IJS15_SE_EEENS5_IJSE_SB_EEEEEEENS4_17SM75_U32x4_LDSM_NENS4_14SM90_TMA_STOREES1X_NS4_17SM90_U32x4_STSM_NENS4_39AutoVectorizingCopyWithAssumedAlignmentILi128EEEEEEvvEEEEvNT_6ParamsE,(.L_x_192 - _ZN7cutlass13device_kernelINS_4gemm6kernel13GemmUniversalIN4cute5tupleIJiiiiEEENS1_10collective13CollectiveMmaINS1_35MainloopSm100TmaUmmaWarpSpecializedILi9ELi2ELi4ENS5_IJNS4_1CILi1EEESB_SB_EEEEENS5_IJNSA_ILi64EEENSA_ILi256EEENSA_ILi32EEEEEENS_10bfloat16_tENS5_IJSB_llEEESI_SJ_NS4_8TiledMMAINS4_8MMA_AtomIJNS4_20SM100_MMA_F16BF16_SSISI_SI_fLi64ELi256ELNS4_4UMMA5MajorE1ELSO_1ELNSN_7ScaleInE0ELSP_0EEEEEENS4_6LayoutISC_NS5_IJNSA_ILi0EEEST_ST_EEEEENS5_IJNS4_10UnderscoreESW_SW_EEEEENS4_13SM90_TMA_LOADENS4_14ComposedLayoutINS4_7SwizzleILi3ELi4ELi3EEENS4_18smem_ptr_flag_bitsILi16EEENSS_INS5_IJSE_NSA_ILi8EEEEEENS5_IJSB_SE_EEEEEEEvNS4_8identityESZ_S19_vS1A_EENS_8epilogue10collective18CollectiveEpilogueINS1C_23Sm100TmaWarpSpecializedILi4ELi2ELi32ELb1ELb0EEEJSH_NS5_IJNSS_ISE_SB_EES1H_EEESI_NS5_IJlSB_lEEESI_S1J_NS1C_6fusion15FusionCallbacksIS1G_NS1K_17LinearCombinationISI_fSI_fLNS_15FloatRoundStyleE2EEESH_S1I_JEEENS4_5SM1004TMEM4LOAD26SM100_TMEM_LOAD_16dp256b8xESZ_NS10_IS12_S14_NSS_INS5_IJS15_SE_EEENS5_IJSE_SB_EEEEEEENS4_17SM75_U32x4_LDSM_NENS4_14SM90_TMA_STOREES1X_NS4_17SM90_U32x4_STSM_NENS4_39AutoVectorizingCopyWithAssumedAlignmentILi128EEEEEEvvEEEEvNT_6ParamsE)
        .other          _ZN7cutlass13device_kernelINS_4gemm6kernel13GemmUniversalIN4cute5tupleIJiiiiEEENS1_10collective13CollectiveMmaINS1_35MainloopSm100TmaUmmaWarpSpecializedILi9ELi2ELi4ENS5_IJNS4_1CILi1EEESB_SB_EEEEENS5_IJNSA_ILi64EEENSA_ILi256EEENSA_ILi32EEEEEENS_10bfloat16_tENS5_IJSB_llEEESI_SJ_NS4_8TiledMMAINS4_8MMA_AtomIJNS4_20SM100_MMA_F16BF16_SSISI_SI_fLi64ELi256ELNS4_4UMMA5MajorE1ELSO_1ELNSN_7ScaleInE0ELSP_0EEEEEENS4_6LayoutISC_NS5_IJNSA_ILi0EEEST_ST_EEEEENS5_IJNS4_10UnderscoreESW_SW_EEEEENS4_13SM90_TMA_LOADENS4_14ComposedLayoutINS4_7SwizzleILi3ELi4ELi3EEENS4_18smem_ptr_flag_bitsILi16EEENSS_INS5_IJSE_NSA_ILi8EEEEEENS5_IJSB_SE_EEEEEEEvNS4_8identityESZ_S19_vS1A_EENS_8epilogue10collective18CollectiveEpilogueINS1C_23Sm100TmaWarpSpecializedILi4ELi2ELi32ELb1ELb0EEEJSH_NS5_IJNSS_ISE_SB_EES1H_EEESI_NS5_IJlSB_lEEESI_S1J_NS1C_6fusion15FusionCallbacksIS1G_NS1K_17LinearCombinationISI_fSI_fLNS_15FloatRoundStyleE2EEESH_S1I_JEEENS4_5SM1004TMEM4LOAD26SM100_TMEM_LOAD_16dp256b8xESZ_NS10_IS12_S14_NSS_INS5_IJS15_SE_EEENS5_IJSE_SB_EEEEEEENS4_17SM75_U32x4_LDSM_NENS4_14SM90_TMA_STOREES1X_NS4_17SM90_U32x4_STSM_NENS4_39AutoVectorizingCopyWithAssumedAlignmentILi128EEEEEEvvEEEEvNT_6ParamsE,@"STO_CUDA_ENTRY STV_DEFAULT"
_ZN7cutlass13device_kernelINS_4gemm6kernel13GemmUniversalIN4cute5tupleIJiiiiEEENS1_10collective13CollectiveMmaINS1_35MainloopSm100TmaUmmaWarpSpecializedILi9ELi2ELi4ENS5_IJNS4_1CILi1EEESB_SB_EEEEENS5_IJNSA_ILi64EEENSA_ILi256EEENSA_ILi32EEEEEENS_10bfloat16_tENS5_IJSB_llEEESI_SJ_NS4_8TiledMMAINS4_8MMA_AtomIJNS4_20SM100_MMA_F16BF16_SSISI_SI_fLi64ELi256ELNS4_4UMMA5MajorE1ELSO_1ELNSN_7ScaleInE0ELSP_0EEEEEENS4_6LayoutISC_NS5_IJNSA_ILi0EEEST_ST_EEEEENS5_IJNS4_10UnderscoreESW_SW_EEEEENS4_13SM90_TMA_LOADENS4_14ComposedLayoutINS4_7SwizzleILi3ELi4ELi3EEENS4_18smem_ptr_flag_bitsILi16EEENSS_INS5_IJSE_NSA_ILi8EEEEEENS5_IJSB_SE_EEEEEEEvNS4_8identityESZ_S19_vS1A_EENS_8epilogue10collective18CollectiveEpilogueINS1C_23Sm100TmaWarpSpecializedILi4ELi2ELi32ELb1ELb0EEEJSH_NS5_IJNSS_ISE_SB_EES1H_EEESI_NS5_IJlSB_lEEESI_S1J_NS1C_6fusion15FusionCallbacksIS1G_NS1K_17LinearCombinationISI_fSI_fLNS_15FloatRoundStyleE2EEESH_S1I_JEEENS4_5SM1004TMEM4LOAD26SM100_TMEM_LOAD_16dp256b8xESZ_NS10_IS12_S14_NSS_INS5_IJS15_SE_EEENS5_IJSE_SB_EEEEEEENS4_17SM75_U32x4_LDSM_NENS4_14SM90_TMA_STOREES1X_NS4_17SM90_U32x4_STSM_NENS4_39AutoVectorizingCopyWithAssumedAlignmentILi128EEEEEEvvEEEEvNT_6ParamsE:
[----:B------:R-:W1:Y:S01]  /*0000*/  LDC R1, c[0x0][0x37c] ;  /* 0x0000df00ff017b82 */ /* 0x000e620000000800 */
[----:B------:R-:W2:Y:S01]  /*0010*/  S2R R101, SR_TID.X ;  /* 0x0000000000657919 */ /* 0x000ea20000002100 */
[----:B------:R-:W3:Y:S01]  /*0020*/  LDCU.64 UR4, c[0x0][0x890] ;  /* 0x00011200ff0477ac */ /* 0x000ee20008000a00 */
[----:B------:R-:W-:Y:S02]  /*0030*/  PRMT R88, RZ, 0x7610, R88 ;  /* 0x00007610ff587816 */ /* 0x000fe40000000058 */
[----:B------:R-:W-:Y:S01]  /*0040*/  ELECT P5, URZ, PT ;  /* 0x0000000000ff782f */ /* 0x000fe200038a0000 */
[----:B------:R-:W4:Y:S01]  /*0050*/  LDCU.64 UR48, c[0x0][0x358] ;  /* 0x00006b00ff3077ac */ /* 0x000f220008000a00 */
[----:B---3--:R-:W-:-:S04]  /*0060*/  UISETP.NE.U32.AND UP0, UPT, UR4, URZ, UPT ;  /* 0x000000ff0400728c */ /* 0x008fc8000bf05070 */
[----:B------:R-:W-:Y:S01]  /*0070*/  UISETP.NE.AND.EX UP0, UPT, UR5, URZ, UPT, UP0 ;  /* 0x000000ff0500728c */ /* 0x000fe2000bf05300 */
[----:B--2---:R-:W-:-:S05]  /*0080*/  SHF.R.U32.HI R93, RZ, 0x5, R101 ;  /* 0x00000005ff5d7819 */ /* 0x004fca0000011665 */
[----:B------:R-:W2:Y:S02]  /*0090*/  SHFL.IDX PT, R0, R93, RZ, 0x1f ;  /* 0x00001fff5d007589 */ /* 0x000ea400000e0000 */
[----:B--2---:R-:W-:Y:S01]  /*00a0*/  R2UR UR8, R0 ;  /* 0x00000000000872ca */ /* 0x004fe200000e0000 */
[----:B-1--4-:R-:W-:-:S14]  /*00b0*/  BRA.U UP0, `(.L_x_0) ;  /* 0x00000001002c7547 */ /* 0x012fdc000b800000 */
[----:B------:R-:W1:Y:S02]  /*00c0*/  LDCU.64 UR6, c[0x0][0x888] ;  /* 0x00011100ff0677ac */ /* 0x000e640008000a00 */
[----:B-1----:R-:W-:-:S04]  /*00d0*/  UISETP.NE.U32.AND UP0, UPT, UR6, URZ, UPT ;  /* 0x000000ff0600728c */ /* 0x002fc8000bf05070 */
[----:B------:R-:W-:-:S09]  /*00e0*/  UISETP.NE.AND.EX UP0, UPT, UR7, URZ, UPT, UP0 ;  /* 0x000000ff0700728c */ /* 0x000fd2000bf05300 */
[----:B------:R-:W-:Y:S05]  /*00f0*/  BRA.U !UP0, `(.L_x_1) ;  /* 0x0000000108107547 */ /* 0x000fea000b800000 */
[----:B------:R-:W1:Y:S02]  /*0100*/  LDC.64 R2, c[0x0][0x888] ;  /* 0x00022200ff027b82 */ /* 0x000e640000000a00 */
[----:B-1----:R1:W5:Y:S01]  /*0110*/  LDG.E R49, desc[UR48][R2.64] ;  /* 0x0000003002317981 */ /* 0x002362000c1e1900 */
[----:B------:R-:W-:Y:S01]  /*0120*/  HFMA2 R88, -RZ, RZ, 0, 5.9604644775390625e-08 ;  /* 0x00000001ff587431 */ /* 0x000fe200000001ff */
[----:B------:R-:W-:Y:S05]  /*0130*/  BRA `(.L_x_0) ;  /* 0x00000000000c7947 */ /* 0x000fea0003800000 */
.L_x_1:
[----:B------:R-:W1:Y:S01]  /*0140*/  LDCU UR6, c[0x0][0x880] ;  /* 0x00011000ff0677ac */ /* 0x000e620008000800 */
[----:B------:R-:W-:Y:S01]  /*0150*/  HFMA2 R88, -RZ, RZ, 0, 5.9604644775390625e-08 ;  /* 0x00000001ff587431 */ /* 0x000fe200000001ff */
[----:B-1----:R-:W-:-:S07]  /*0160*/  MOV R49, UR6 ;  /* 0x0000000600317c02 */ /* 0x002fce0008000f00 */
.L_x_0:
[----:B------:R-:W2:Y:S02]  /*0170*/  LDCU.64 UR6, c[0x0][0x8b0] ;  /* 0x00011600ff0677ac */ /* 0x000ea40008000a00 */
[----:B--2---:R-:W-:-:S04]  /*0180*/  UISETP.NE.U32.AND UP0, UPT, UR6, URZ, UPT ;  /* 0x000000ff0600728c */ /* 0x004fc8000bf05070 */
[----:B------:R-:W-:-:S09]  /*0190*/  UISETP.NE.AND.EX UP0, UPT, UR7, URZ, UPT, UP0 ;  /* 0x000000ff0700728c */ /* 0x000fd2000bf05300 */
[----:B------:R-:W-:Y:S05]  /*01a0*/  BRA.U UP0, `(.L_x_2) ;  /* 0x0000000100247547 */ /* 0x000fea000b800000 */
[----:B------:R-:W2:Y:S02]  /*01b0*/  LDCU.64 UR6, c[0x0][0x8a8] ;  /* 0x00011500ff0677ac */ /* 0x000ea40008000a00 */
[----:B--2---:R-:W-:-:S04]  /*01c0*/  UISETP.NE.U32.AND UP0, UPT, UR6, URZ, UPT ;  /* 0x000000ff0600728c */ /* 0x004fc8000bf05070 */
[----:B------:R-:W-:-:S09]  /*01d0*/  UISETP.NE.AND.EX UP0, UPT, UR7, URZ, UPT, UP0 ;  /* 0x000000ff0700728c */ /* 0x000fd2000bf05300 */
[----:B------:R-:W-:Y:S05]  /*01e0*/  BRA.U !UP0, `(.L_x_3) ;  /* 0x00000001080c7547 */ /* 0x000fea000b800000 */
[----:B-1----:R-:W1:Y:S02]  /*01f0*/  LDC.64 R2, c[0x0][0x8a8] ;  /* 0x00022a00ff027b82 */ /* 0x002e640000000a00 */
[----:B-1----:R2:W5:Y:S01]  /*0200*/  LDG.E R47, desc[UR48][R2.64] ;  /* 0x00000030022f7981 */ /* 0x002562000c1e1900 */
[----:B------:R-:W-:Y:S05]  /*0210*/  BRA `(.L_x_2) ;  /* 0x0000000000087947 */ /* 0x000fea0003800000 */
.L_x_3:
[----:B------:R-:W2:Y:S02]  /*0220*/  LDCU UR6, c[0x0][0x8a0] ;  /* 0x00011400ff0677ac */ /* 0x000ea40008000800 */
[----:B--2---:R-:W-:Y:S02]  /*0230*/  MOV R47, UR6 ;  /* 0x00000006002f7c02 */ /* 0x004fe40008000f00 */
.L_x_2:
[----:B------:R-:W-:Y:S01]  /*0240*/  IMAD.U32 R0, RZ, RZ, UR8 ;  /* 0x00000008ff007e24 */ /* 0x000fe2000f8e00ff */
[----:B------:R-:W-:Y:S04]  /*0250*/  BSSY.RECONVERGENT B0, `(.L_x_4) ;  /* 0x000000c000007945 */ /* 0x000fe80003800200 */
[C---:B------:R-:W-:Y:S02]  /*0260*/  ISETP.NE.OR P1, PT, R0.reuse, 0x1, !P5 ;  /* 0x000000010000780c */ /* 0x040fe40006f25670 */
[----:B------:R-:W-:-:S11]  /*0270*/  ISETP.NE.OR P0, PT, R0, 0x3, !P5 ;  /* 0x000000030000780c */ /* 0x000fd60006f05670 */
[----:B------:R-:W-:Y:S05]  /*0280*/  @P1 BRA `(.L_x_5) ;  /* 0x0000000000201947 */ /* 0x000fea0003800000 */
[----:B------:R-:W3:Y:S02]  /*0290*/  LDCU.64 UR6, c[0x0][0x348] ;  /* 0x00006900ff0677ac */ /* 0x000ee40008000a00 */
[----:B---3--:R-:W-:Y:S02]  /*02a0*/  UIADD3 UR10, UP1, UPT, UR6, 0x80, URZ ;  /* 0x00000080060a7890 */ /* 0x008fe4000ff3e0ff */
[----:B------:R-:W-:Y:S02]  /*02b0*/  UIADD3 UR6, UP0, UPT, UR6, 0x180, URZ ;  /* 0x0000018006067890 */ /* 0x000fe4000ff1e0ff */
[----:B------:R-:W-:Y:S02]  /*02c0*/  UIADD3.X UR11, UPT, UPT, URZ, UR7, URZ, UP1, !UPT ;  /* 0x00000007ff0b7290 */ /* 0x000fe40008ffe4ff */
[----:B------:R-:W-:-:S07]  /*02d0*/  UIADD3.X UR7, UPT, UPT, URZ, UR7, URZ, UP0, !UPT ;  /* 0x00000007ff077290 */ /* 0x000fce00087fe4ff */
[----:B------:R3:W-:Y:S02]  /*02e0*/  UTMACCTL.PF [UR10] ;  /* 0x000000000a0079b9 */ /* 0x0007e40008040000 */
[----:B------:R3:W-:Y:S02]  /*02f0*/  UTMACCTL.PF [UR6] ;  /* 0x00000000060079b9 */ /* 0x0007e40008040000 */
[----:B---3--:R-:W-:Y:S01]  /*0300*/  NOP ;  /* 0x0000000000007918 */ /* 0x008fe20000000000 */
.L_x_5:
[----:B------:R-:W-:Y:S05]  /*0310*/  BSYNC.RECONVERGENT B0 ;  /* 0x0000000000007941 */ /* 0x000fea0003800200 */
.L_x_4:
[----:B------:R-:W-:Y:S04]  /*0320*/  BSSY.RECONVERGENT B0, `(.L_x_6) ;  /* 0x000000a000007945 */ /* 0x000fe80003800200 */
        /* <DEDUP_REMOVED lines=9> */
.L_x_7:
[----:B------:R-:W-:Y:S05]  /*03c0*/  BSYNC.RECONVERGENT B0 ;  /* 0x0000000000007941 */ /* 0x000fea0003800200 */
.L_x_6:
[----:B------:R-:W3:Y:S01]  /*03d0*/  LDCU.64 UR6, c[0x0][0x888] ;  /* 0x00011100ff0677ac */ /* 0x000ee20008000a00 */
[----:B------:R-:W-:Y:S02]  /*03e0*/  UISETP.EQ.U32.AND UP1, UPT, UR4, URZ, UPT ;  /* 0x000000ff0400728c */ /* 0x000fe4000bf22070 */
[----:B------:R-:W-:Y:S02]  /*03f0*/  UPLOP3.LUT UP2, UPT, UPT, UPT, UPT, 0x80, 0x8 ;  /* 0x000000000008789c */ /* 0x000fe40003f4f070 */
[----:B---3--:R-:W-:-:S04]  /*0400*/  UISETP.NE.U32.AND UP0, UPT, UR6, URZ, UPT ;  /* 0x000000ff0600728c */ /* 0x008fc8000bf05070 */
[----:B------:R-:W-:-:S04]  /*0410*/  UISETP.NE.AND.EX UP0, UPT, UR7, URZ, UPT, UP0 ;  /* 0x000000ff0700728c */ /* 0x000fc8000bf05300 */
[----:B------:R-:W-:-:S04]  /*0420*/  UISETP.EQ.OR.EX UP3, UPT, UR5, URZ, !UP0, UP1 ;  /* 0x000000ff0500728c */ /* 0x000fc8000c762710 */
[----:B------:R-:W-:-:S05]  /*0430*/  UP2UR UR50, UPR, URZ, 0x8 ;  /* 0x00000008ff327883 */ /* 0x000fca0008000000 */
[----:B------:R-:W-:Y:S07]  /*0440*/  BRA.U !UP3, `(.L_x_8) ;  /* 0x000000010b207547 */ /* 0x000fee000b800000 */
[----:B------:R-:W-:Y:S01]  /*0450*/  UISETP.NE.U32.AND UP2, UPT, UR4, URZ, UPT ;  /* 0x000000ff0400728c */ /* 0x000fe2000bf45070 */
[----:B-----5:R-:W-:Y:S01]  /*0460*/  FSETP.NEU.AND P0, PT, R49, RZ, PT ;  /* 0x000000ff3100720b */ /* 0x020fe20003f0d000 */
[----:B------:R-:W-:Y:S02]  /*0470*/  USEL UR4, URZ, 0xffffffff, UP0 ;  /* 0xffffffffff047887 */ /* 0x000fe40008000000 */
[----:B------:R-:W-:-:S10]  /*0480*/  UISETP.NE.AND.EX UP2, UPT, UR5, URZ, UPT, UP2 ;  /* 0x000000ff0500728c */ /* 0x000fd4000bf45320 */
[----:B------:R-:W-:Y:S01]  /*0490*/  VOTEU.ANY UP1, P0 ;  /* 0x0000000000ff7886 */ /* 0x000fe20000020100 */
[----:B------:R-:W-:-:S04]  /*04a0*/  @!UP2 USEL UR4, URZ, 0xffffffff, UP1 ;  /* 0xffffffffff04a887 */ /* 0x000fc80008800000 */
[----:B------:R-:W-:-:S04]  /*04b0*/  ULOP3.LUT UR4, UR4, 0x1, URZ, 0xc0, !UPT ;  /* 0x0000000104047892 */ /* 0x000fc8000f8ec0ff */
[----:B------:R-:W-:-:S11]  /*04c0*/  UISETP.NE.U32.AND UP2, UPT, UR4, 0x1, UPT ;  /* 0x000000010400788c */ /* 0x000fd6000bf45070 */
.L_x_8:
[----:B-12---:R-:W1:Y:S01]  /*04d0*/  SHFL.IDX PT, R2, R93, RZ, 0x1f ;  /* 0x00001fff5d027589 */ /* 0x006e6200000e0000 */
[----:B------:R-:W-:-:S04]  /*04e0*/  UISETP.NE.AND UP1, UPT, UR8, 0x2, UPT ;  /* 0x000000020800788c */ /* 0x000fc8000bf25270 */
[----:B------:R-:W-:Y:S01]  /*04f0*/  USEL UR6, URZ, 0x1, UP1 ;  /* 0x00000001ff067887 */ /* 0x000fe20008800000 */
[----:B-1----:R-:W-:-:S13]  /*0500*/  ISETP.NE.AND P0, PT, R2, RZ, PT ;  /* 0x000000ff0200720c */ /* 0x002fda0003f05270 */
[----:B------:R-:W-:Y:S05]  /*0510*/  @P0 BRA `(.L_x_9) ;  /* 0x00000000007c0947 */ /* 0x000fea0003800000 */
[----:B------:R-:W-:Y:S01]  /*0520*/  ELECT P0, URZ, PT ;  /* 0x0000000000ff782f */ /* 0x000fe20003800000 */
[----:B------:R-:W-:-:S12]  /*0530*/  BSSY.RECONVERGENT B0, `(.L_x_9) ;  /* 0x000001d000007945 */ /* 0x000fd80003800200 */
[----:B------:R-:W-:Y:S05]  /*0540*/  @!P0 BRA `(.L_x_10) ;  /* 0x00000000006c8947 */ /* 0x000fea0003800000 */
[----:B------:R-:W1:Y:S01]  /*0550*/  S2UR UR5, SR_CgaCtaId ;  /* 0x00000000000579c3 */ /* 0x000e620000008800 */
[----:B------:R-:W-:Y:S01]  /*0560*/  UMOV UR7, 0x400 ;  /* 0x0000040000077882 */ /* 0x000fe20000000000 */
[----:B------:R-:W-:Y:S02]  /*0570*/  UMOV UR4, 0x1 ;  /* 0x0000000100047882 */ /* 0x000fe40000000000 */
[----:B------:R-:W-:-:S04]  /*0580*/  UIADD3 UR10, UPT, UPT, -UR4, 0x100000, URZ ;  /* 0x00100000040a7890 */ /* 0x000fc8000fffe1ff */
[----:B------:R-:W-:Y:S02]  /*0590*/  USHF.L.U32 UR11, UR10, 0xb, URZ ;  /* 0x0000000b0a0b7899 */ /* 0x000fe400080006ff */
[----:B------:R-:W-:Y:S02]  /*05a0*/  USHF.L.U32 UR10, UR10, 0x1, URZ ;  /* 0x000000010a0a7899 */ /* 0x000fe400080006ff */
[----:B-1----:R-:W-:Y:S01]  /*05b0*/  ULEA UR5, UR5, UR7, 0x18 ;  /* 0x0000000705057291 */ /* 0x002fe2000f8ec0ff */
[----:B------:R-:W1:Y:S11]  /*05c0*/  FENCE.VIEW.ASYNC.S ;  /* 0x00000000000073c6 */ /* 0x000e760000000000 */
[----:B-1----:R1:W2:Y:S01]  /*05d0*/  SYNCS.EXCH.64 URZ, [UR5], UR10 ;  /* 0x0000000a05ff75b2 */ /* 0x0022a20008000100 */
[----:B------:R1:W3:Y:S01]  /*05e0*/  SYNCS.EXCH.64 URZ, [UR5+0x48], UR10 ;  /* 0x0000480a05ff75b2 */ /* 0x0002e20008000100 */
[----:B------:R1:W4:Y:S01]  /*05f0*/  SYNCS.EXCH.64 URZ, [UR5+0x8], UR10 ;  /* 0x0000080a05ff75b2 */ /* 0x0003220008000100 */
[----:B------:R1:W1:Y:S01]  /*0600*/  SYNCS.EXCH.64 URZ, [UR5+0x50], UR10 ;  /* 0x0000500a05ff75b2 */ /* 0x0002620008000100 */
        /* <DEDUP_REMOVED lines=14> */
[----:B------:R-:W-:Y:S01]  /*06f0*/  NOP ;  /* 0x0000000000007918 */ /* 0x000fe20000000000 */
.L_x_10:
[----:B-1----:R-:W-:Y:S05]  /*0700*/  BSYNC.RECONVERGENT B0 ;  /* 0x0000000000007941 */ /* 0x002fea0003800200 */
.L_x_9:
[----:B------:R-:W1:Y:S01]  /*0710*/  SHFL.IDX PT, R2, R93, RZ, 0x1f ;  /* 0x00001fff5d027589 */ /* 0x000e6200000e0000 */
[----:B------:R-:W-:Y:S01]  /*0720*/  NOP ;  /* 0x0000000000007918 */ /* 0x000fe20000000000 */
[----:B-1----:R-:W-:-:S13]  /*0730*/  ISETP.NE.AND P0, PT, R2, 0x1, PT ;  /* 0x000000010200780c */ /* 0x002fda0003f05270 */
[----:B------:R-:W-:Y:S05]  /*0740*/  @P0 BRA `(.L_x_11) ;  /* 0x0000000000580947 */ /* 0x000fea0003800000 */
[----:B------:R-:W1:Y:S01]  /*0750*/  S2UR UR7, SR_CgaCtaId ;  /* 0x00000000000779c3 */ /* 0x000e620000008800 */
[----:B------:R-:W-:Y:S01]  /*0760*/  UMOV UR9, 0x400 ;  /* 0x0000040000097882 */ /* 0x000fe20000000000 */
[----:B------:R-:W-:Y:S01]  /*0770*/  UMOV UR5, 0x20 ;  /* 0x0000002000057882 */ /* 0x000fe20000000000 */
[----:B------:R-:W-:Y:S01]  /*0780*/  UMOV UR4, 0x80 ;  /* 0x0000008000047882 */ /* 0x000fe20000000000 */
[----:B------:R-:W-:-:S04]  /*0790*/  UIADD3 UR10, UPT, UPT, -UR5, 0x100000, URZ ;  /* 0x00100000050a7890 */ /* 0x000fc8000fffe1ff */
[----:B------:R-:W-:Y:S02]  /*07a0*/  USHF.L.U32 UR11, UR10, 0xb, URZ ;  /* 0x0000000b0a0b7899 */ /* 0x000fe400080006ff */
[----:B------:R-:W-:Y:S02]  /*07b0*/  USHF.L.U32 UR10, UR10, 0x1, URZ ;  /* 0x000000010a0a7899 */ /* 0x000fe400080006ff */
[----:B------:R-:W-:-:S04]  /*07c0*/  UIADD3 UR4, UPT, UPT, -UR4, 0x100000, URZ ;  /* 0x0010000004047890 */ /* 0x000fc8000fffe1ff */
[----:B------:R-:W-:Y:S02]  /*07d0*/  USHF.L.U32 UR5, UR4, 0xb, URZ ;  /* 0x0000000b04057899 */ /* 0x000fe400080006ff */
[----:B------:R-:W-:Y:S01]  /*07e0*/  USHF.L.U32 UR4, UR4, 0x1, URZ ;  /* 0x0000000104047899 */ /* 0x000fe200080006ff */
[----:B------:R-:W-:Y:S01]  /*07f0*/  ELECT P0, URZ, PT ;  /* 0x0000000000ff782f */ /* 0x000fe20003800000 */
[----:B-1----:R-:W-:Y:S01]  /*0800*/  ULEA UR7, UR7, UR9, 0x18 ;  /* 0x0000000907077291 */ /* 0x002fe2000f8ec0ff */
[----:B------:R-:W1:Y:S11]  /*0810*/  FENCE.VIEW.ASYNC.S ;  /* 0x00000000000073c6 */ /* 0x000e760000000000 */
[----:B-1----:R1:W1:Y:S01]  /*0820*/  SYNCS.EXCH.64 URZ, [UR7+0x90], UR10 ;  /* 0x0000900a07ff75b2 */ /* 0x0022620008000100 */
        /* <DEDUP_REMOVED lines=8> */
.L_x_11:
[----:B------:R-:W2:Y:S01]  /*08b0*/  SHFL.IDX PT, R2, R93, RZ, 0x1f ;  /* 0x00001fff5d027589 */ /* 0x000ea200000e0000 */
[----:B------:R-:W-:Y:S01]  /*08c0*/  NOP ;  /* 0x0000000000007918 */ /* 0x000fe20000000000 */
[----:B--2---:R-:W-:-:S13]  /*08d0*/  ISETP.NE.AND P0, PT, R2, 0x3, PT ;  /* 0x000000030200780c */ /* 0x004fda0003f05270 */
[----:B------:R-:W-:Y:S05]  /*08e0*/  @P0 BRA `(.L_x_12) ;  /* 0x0000000000300947 */ /* 0x000fea0003800000 */
[----:B-1----:R-:W1:Y:S01]  /*08f0*/  S2UR UR5, SR_CgaCtaId ;  /* 0x00000000000579c3 */ /* 0x002e620000008800 */
[----:B------:R-:W-:Y:S01]  /*0900*/  UMOV UR7, 0x400 ;  /* 0x0000040000077882 */ /* 0x000fe20000000000 */
[----:B------:R-:W-:Y:S01]  /*0910*/  UMOV UR4, 0x20 ;  /* 0x0000002000047882 */ /* 0x000fe20000000000 */
[----:B------:R-:W-:Y:S01]  /*0920*/  ELECT P0, URZ, PT ;  /* 0x0000000000ff782f */ /* 0x000fe20003800000 */
[----:B------:R-:W-:-:S04]  /*0930*/  UIADD3 UR10, UPT, UPT, -UR4, 0x100000, URZ ;  /* 0x00100000040a7890 */ /* 0x000fc8000fffe1ff */
[----:B------:R-:W-:Y:S02]  /*0940*/  USHF.L.U32 UR11, UR10, 0xb, URZ ;  /* 0x0000000b0a0b7899 */ /* 0x000fe400080006ff */
[----:B------:R-:W-:Y:S02]  /*0950*/  USHF.L.U32 UR10, UR10, 0x1, URZ ;  /* 0x000000010a0a7899 */ /* 0x000fe400080006ff */
[----:B-1----:R-:W-:Y:S01]  /*0960*/  ULEA UR5, UR5, UR7, 0x18 ;  /* 0x0000000705057291 */ /* 0x002fe2000f8ec0ff */
[----:B------:R-:W1:Y:S11]  /*0970*/  FENCE.VIEW.ASYNC.S ;  /* 0x00000000000073c6 */ /* 0x000e760000000000 */
[----:B-1----:R2:W1:Y:S01]  /*0980*/  SYNCS.EXCH.64 URZ, [UR5+0xd0], UR10 ;  /* 0x0000d00a05ff75b2 */ /* 0x0024620008000100 */
[----:B------:R2:W1:Y:S02]  /*0990*/  SYNCS.EXCH.64 URZ, [UR5+0xd8], UR10 ;  /* 0x0000d80a05ff75b2 */ /* 0x0004640008000100 */
[----:B--2---:R-:W-:Y:S01]  /*09a0*/  NOP ;  /* 0x0000000000007918 */ /* 0x004fe20000000000 */
.L_x_12:
[----:B------:R-:W2:Y:S01]  /*09b0*/  SHFL.IDX PT, R2, R93, RZ, 0x1f ;  /* 0x00001fff5d027589 */ /* 0x000ea200000e0000 */
[----:B------:R-:W-:Y:S01]  /*09c0*/  NOP ;  /* 0x0000000000007918 */ /* 0x000fe20000000000 */
[----:B--2---:R-:W-:-:S13]  /*09d0*/  ISETP.NE.AND P0, PT, R2, 0x4, PT ;  /* 0x000000040200780c */ /* 0x004fda0003f05270 */
[----:B------:R-:W-:Y:S05]  /*09e0*/  @P0 BRA `(.L_x_13) ;  /* 0x00000000004c0947 */ /* 0x000fea0003800000 */
[----:B-1----:R-:W1:Y:S01]  /*09f0*/  S2UR UR5, SR_CgaCtaId ;  /* 0x00000000000579c3 */ /* 0x002e620000008800 */
[----:B------:R-:W-:Y:S01]  /*0a00*/  UMOV UR9, 0x100 ;  /* 0x0000010000097882 */ /* 0x000fe20000000000 */
[----:B------:R-:W-:Y:S01]  /*0a10*/  UMOV UR7, 0x400 ;  /* 0x0000040000077882 */ /* 0x000fe20000000000 */
[----:B------:R-:W-:Y:S01]  /*0a20*/  USEL UR9, UR9, 0xe0, UP2 ;  /* 0x000000e009097887 */ /* 0x000fe20009000000 */
[----:B------:R-:W-:Y:S01]  /*0a30*/  UMOV UR4, 0x1 ;  /* 0x0000000100047882 */ /* 0x000fe20000000000 */
[----:B------:R-:W-:Y:S01]  /*0a40*/  ELECT P0, URZ, PT ;  /* 0x0000000000ff782f */ /* 0x000fe20003800000 */
[----:B------:R-:W-:-:S04]  /*0a50*/  UIADD3 UR10, UPT, UPT, -UR4, 0x100000, URZ ;  /* 0x00100000040a7890 */ /* 0x000fc8000fffe1ff */
[----:B------:R-:W-:Y:S02]  /*0a60*/  USHF.L.U32 UR11, UR10, 0xb, URZ ;  /* 0x0000000b0a0b7899 */ /* 0x000fe400080006ff */
[----:B------:R-:W-:Y:S02]  /*0a70*/  USHF.L.U32 UR10, UR10, 0x1, URZ ;  /* 0x000000010a0a7899 */ /* 0x000fe400080006ff */
[----:B------:R-:W-:-:S04]  /*0a80*/  UIADD3 UR12, UPT, UPT, -UR9, 0x100000, URZ ;  /* 0x00100000090c7890 */ /* 0x000fc8000fffe1ff */
[----:B------:R-:W-:Y:S02]  /*0a90*/  USHF.L.U32 UR13, UR12, 0xb, URZ ;  /* 0x0000000b0c0d7899 */ /* 0x000fe400080006ff */
[----:B------:R-:W-:Y:S02]  /*0aa0*/  USHF.L.U32 UR12, UR12, 0x1, URZ ;  /* 0x000000010c0c7899 */ /* 0x000fe400080006ff */
[----:B-1----:R-:W-:Y:S01]  /*0ab0*/  ULEA UR5, UR5, UR7, 0x18 ;  /* 0x0000000705057291 */ /* 0x002fe2000f8ec0ff */
[----:B------:R-:W1:Y:S11]  /*0ac0*/  FENCE.VIEW.ASYNC.S ;  /* 0x00000000000073c6 */ /* 0x000e760000000000 */
[----:B-1----:R2:W1:Y:S01]  /*0ad0*/  SYNCS.EXCH.64 URZ, [UR5+0xe0], UR10 ;  /* 0x0000e00a05ff75b2 */ /* 0x0024620008000100 */
[----:B------:R2:W1:Y:S01]  /*0ae0*/  SYNCS.EXCH.64 URZ, [UR5+0xf0], UR12 ;  /* 0x0000f00c05ff75b2 */ /* 0x0004620008000100 */
[----:B------:R2:W1:Y:S01]  /*0af0*/  SYNCS.EXCH.64 URZ, [UR5+0xe8], UR10 ;  /* 0x0000e80a05ff75b2 */ /* 0x0004620008000100 */
[----:B------:R2:W1:Y:S02]  /*0b00*/  SYNCS.EXCH.64 URZ, [UR5+0xf8], UR12 ;  /* 0x0000f80c05ff75b2 */ /* 0x0004640008000100 */
[----:B--2---:R-:W-:Y:S01]  /*0b10*/  NOP ;  /* 0x0000000000007918 */ /* 0x004fe20000000000 */
.L_x_13:
[----:B------:R-:W2:Y:S01]  /*0b20*/  SHFL.IDX PT, R2, R93, RZ, 0x1f ;  /* 0x00001fff5d027589 */ /* 0x000ea200000e0000 */
[----:B------:R-:W-:Y:S01]  /*0b30*/  NOP ;  /* 0x0000000000007918 */ /* 0x000fe20000000000 */
[----:B--2---:R-:W-:-:S13]  /*0b40*/  ISETP.NE.AND P0, PT, R2, 0x5, PT ;  /* 0x000000050200780c */ /* 0x004fda0003f05270 */
[----:B------:R-:W-:Y:S05]  /*0b50*/  @P0 BRA `(.L_x_14) ;  /* 0x0000000000580947 */ /* 0x000fea0003800000 */
[----:B-1----:R-:W1:Y:S01]  /*0b60*/  S2UR UR7, SR_CgaCtaId ;  /* 0x00000000000779c3 */ /* 0x002e620000008800 */
        /* <DEDUP_REMOVED lines=19> */
[----:B------:R2:W1:Y:S02]  /*0ca0*/  SYNCS.EXCH.64 URZ, [UR7+0x138], UR4 ;  /* 0x0001380407ff75b2 */ /* 0x0004640008000100 */
[----:B--2---:R-:W-:Y:S01]  /*0cb0*/  NOP ;  /* 0x0000000000007918 */ /* 0x004fe20000000000 */
.L_x_14:
        /* <DEDUP_REMOVED lines=18> */
.L_x_15:
[----:B-1----:R-:W1:Y:S01]  /*0de0*/  S2UR UR5, SR_CTAID.X ;  /* 0x00000000000579c3 */ /* 0x002e620000002500 */
[----:B------:R-:W-:-:S05]  /*0df0*/  CS2R.32 R87, SR_CgaSize ;  /* 0x0000000000577805 */ /* 0x000fca0000008a00 */
[----:B------:R-:W-:-:S05]  /*0e00*/  IMAD R87, R87, -0xa0, RZ ;  /* 0xffffff6057577824 */ /* 0x000fca00078e02ff */
[----:B------:R-:W-:-:S14]  /*0e10*/  R2UR UR9, R87 ;  /* 0x00000000570972ca */ /* 0x000fdc00000e0000 */
[----:B------:R-:W2:Y:S01]  /*0e20*/  LDCU UR9, c[0x0][UR9+0x2b0] ;  /* 0x00005600090977ac */ /* 0x000ea20008000800 */
[----:B------:R-:W-:Y:S01]  /*0e30*/  NOP ;  /* 0x0000000000007918 */ /* 0x000fe20000000000 */
[----:B------:R-:W-:-:S05]  /*0e40*/  CS2R.32 R87, SR_CgaSize ;  /* 0x0000000000577805 */ /* 0x000fca0000008a00 */
[----:B------:R-:W-:-:S05]  /*0e50*/  IMAD R87, R87, -0xa0, RZ ;  /* 0xffffff6057577824 */ /* 0x000fca00078e02ff */
[----:B------:R-:W-:-:S14]  /*0e60*/  R2UR UR7, R87 ;  /* 0x00000000570772ca */ /* 0x000fdc00000e0000 */
[----:B------:R-:W3:Y:S01]  /*0e70*/  LDCU UR7, c[0x0][UR7+0x2b4] ;  /* 0x00005680070777ac */ /* 0x000ee20008000800 */
[----:B------:R-:W4:Y:S08]  /*0e80*/  S2UR UR4, SR_CTAID.Y ;  /* 0x00000000000479c3 */ /* 0x000f300000002600 */
[----:B------:R-:W3:Y:S01]  /*0e90*/  LDC R10, c[0x0][0xb24] ;  /* 0x0002c900ff0a7b82 */ /* 0x000ee20000000800 */
[----:B-1----:R-:W-:-:S02]  /*0ea0*/  I2FP.F32.U32 R87, UR5 ;  /* 0x0000000500577c45 */ /* 0x002fc40008201000 */
[----:B------:R-:W-:-:S05]  /*0eb0*/  CS2R.32 R3, SR_CgaSize ;  /* 0x0000000000037805 */ /* 0x000fca0000008a00 */
[----:B------:R-:W-:-:S06]  /*0ec0*/  IMAD R3, R3, -0xa0, RZ ;  /* 0xffffff6003037824 */ /* 0x000fcc00078e02ff */
[----:B------:R-:W1:Y:S01]  /*0ed0*/  LDC R3, c[0x0][R3+0x2a0] ;  /* 0x0000a80003037b82 */ /* 0x000e620000000800 */
[----:B------:R-:W-:Y:S01]  /*0ee0*/  MOV R15, UR5 ;  /* 0x00000005000f7c02 */ /* 0x000fe20008000f00 */
[----:B--2---:R-:W-:Y:S01]  /*0ef0*/  FMUL R87, R87, UR9 ;  /* 0x0000000957577c20 */ /* 0x004fe20008400000 */
[----:B----4-:R-:W-:Y:S02]  /*0f00*/  I2FP.F32.U32 R86, UR4 ;  /* 0x0000000400567c45 */ /* 0x010fe40008201000 */
[----:B------:R-:W-:-:S05]  /*0f10*/  CS2R.32 R2, SR_CgaSize ;  /* 0x0000000000027805 */ /* 0x000fca0000008a00 */
[----:B------:R-:W-:-:S06]  /*0f20*/  IMAD R2, R2, -0xa0, RZ ;  /* 0xffffff6002027824 */ /* 0x000fcc00078e02ff */
[----:B------:R-:W2:Y:S01]  /*0f30*/  LDC R2, c[0x0][R2+0x2a4] ;  /* 0x0000a90002027b82 */ /* 0x000ea20000000800 */
[----:B------:R-:W-:Y:S01]  /*0f40*/  MOV R14, UR4 ;  /* 0x00000004000e7c02 */ /* 0x000fe20008000f00 */
[----:B------:R-:W4:Y:S01]  /*0f50*/  F2I.U32.TRUNC.NTZ R87, R87 ;  /* 0x0000005700577305 */ /* 0x000f22000020f000 */
[----:B---3--:R-:W-:-:S05]  /*0f60*/  FMUL R86, R86, UR7 ;  /* 0x0000000756567c20 */ /* 0x008fca0008400000 */
[----:B------:R-:W-:Y:S01]  /*0f70*/  BAR.SYNC.DEFER_BLOCKING 0x0 ;  /* 0x0000000000007b1d */ /* 0x000fe20000010000 */
[----:B------:R-:W-:-:S05]  /*0f80*/  ISETP.GE.AND P0, PT, R10, 0x1, PT ;  /* 0x000000010a00780c */ /* 0x000fca0003f06270 */
[----:B------:R-:W3:Y:S02]  /*0f90*/  F2I.U32.TRUNC.NTZ R86, R86 ;  /* 0x0000005600567305 */ /* 0x000ee4000020f000 */
[----:B------:R-:W2:Y:S01]  /*0fa0*/  S2UR UR44, SR_CTAID.Z ;  /* 0x00000000002c79c3 */ /* 0x000ea20000002700 */
[----:B----4-:R-:W-:-:S05]  /*0fb0*/  IADD3 R87, PT, PT, -R87, RZ, RZ ;  /* 0x000000ff57577210 */ /* 0x010fca0007ffe1ff */
[----:B-1----:R-:W-:Y:S01]  /*0fc0*/  IMAD R87, R3, R87, UR5 ;  /* 0x0000000503577e24 */ /* 0x002fe2000f8e0257 */
[----:B---3--:R-:W-:-:S05]  /*0fd0*/  IADD3 R86, PT, PT, -R86, RZ, RZ ;  /* 0x000000ff56567210 */ /* 0x008fca0007ffe1ff */
[----:B--2---:R-:W-:Y:S01]  /*0fe0*/  IMAD R86, R2, R86, UR4 ;  /* 0x0000000402567e24 */ /* 0x004fe2000f8e0256 */
[----:B------:R-:W-:Y:S06]  /*0ff0*/  @!P0 BRA `(.L_x_16) ;  /* 0x0000000000b88947 */ /* 0x000fec0003800000 */
[----:B------:R-:W1:Y:S01]  /*1000*/  LDC.64 R4, c[0x0][0xb18] ;  /* 0x0002c600ff047b82 */ /* 0x000e620000000a00 */
[----:B------:R-:W-:-:S07]  /*1010*/  ISETP.NE.AND P0, PT, R10, 0x1, PT ;  /* 0x000000010a00780c */ /* 0x000fce0003f05270 */
[----:B------:R-:W2:Y:S08]  /*1020*/  LDC R9, c[0x0][0xb0c] ;  /* 0x0002c300ff097b82 */ /* 0x000eb00000000800 */
[----:B------:R-:W3:Y:S08]  /*1030*/  LDC R12, c[0x0][0x370] ;  /* 0x0000dc00ff0c7b82 */ /* 0x000ef00000000800 */
[----:B------:R-:W4:Y:S01]  /*1040*/  LDC R11, c[0x0][0x374] ;  /* 0x0000dd00ff0b7b82 */ /* 0x000f220000000800 */
[----:B-1----:R-:W-:-:S07]  /*1050*/  ISETP.NE.AND P1, PT, R4, 0x1, PT ;  /* 0x000000010400780c */ /* 0x002fce0003f25270 */
[----:B------:R-:W3:Y:S01]  /*1060*/  LDC.64 R6, c[0x0][0xb10] ;  /* 0x0002c400ff067b82 */ /* 0x000ee20000000a00 */
[----:B--2---:R-:W-:-:S07]  /*1070*/  ISETP.NE.AND P2, PT, R9, 0x1, PT ;  /* 0x000000010900780c */ /* 0x004fce0003f45270 */
[----:B------:R-:W1:Y:S08]  /*1080*/  LDC R8, c[0x0][0xb20] ;  /* 0x0002c800ff087b82 */ /* 0x000e700000000800 */
[----:B------:R-:W2:Y:S01]  /*1090*/  LDC.64 R2, c[0x0][0xb28] ;  /* 0x0002ca00ff027b82 */ /* 0x000ea20000000a00 */
[----:B----4-:R-:W-:-:S04]  /*10a0*/  IMAD.HI.U32 R13, R11, R5, RZ ;  /* 0x000000050b0d7227 */ /* 0x010fc800078e00ff */
[----:B------:R-:W-:-:S04]  /*10b0*/  IMAD.HI.U32 R5, R14, R5, RZ ;  /* 0x000000050e057227 */ /* 0x000fc800078e00ff */
[----:B---3--:R-:W-:-:S05]  /*10c0*/  IMAD.HI.U32 R16, R12, R6, RZ ;  /* 0x000000060c107227 */ /* 0x008fca00078e00ff */
[-C--:B------:R-:W-:Y:S01]  /*10d0*/  @P2 SHF.R.U32.HI R12, RZ, R7.reuse, R16 ;  /* 0x00000007ff0c2219 */ /* 0x080fe20000011610 */
[----:B------:R-:W-:Y:S01]  /*10e0*/  IMAD.HI.U32 R16, R15, R6, RZ ;  /* 0x000000060f107227 */ /* 0x000fe200078e00ff */
[-C--:B-1----:R-:W-:Y:S02]  /*10f0*/  @P1 SHF.R.U32.HI R11, RZ, R8.reuse, R13 ;  /* 0x00000008ff0b1219 */ /* 0x082fe4000001160d */
[----:B------:R-:W-:Y:S02]  /*1100*/  SHF.R.U32.HI R5, RZ, R8, R5 ;  /* 0x00000008ff057219 */ /* 0x000fe40000011605 */
[----:B------:R-:W-:Y:S02]  /*1110*/  SHF.R.U32.HI R16, RZ, R7, R16 ;  /* 0x00000007ff107219 */ /* 0x000fe40000011610 */
[----:B------:R-:W-:Y:S01]  /*1120*/  SEL R5, R14, R5, !P1 ;  /* 0x000000050e057207 */ /* 0x000fe20004800000 */
[----:B--2---:R-:W-:Y:S01]  /*1130*/  IMAD.HI.U32 R13, R11, R2, RZ ;  /* 0x000000020b0d7227 */ /* 0x004fe200078e00ff */
[----:B------:R-:W-:-:S03]  /*1140*/  SEL R16, R15, R16, !P2 ;  /* 0x000000100f107207 */ /* 0x000fc60005000000 */
[----:B------:R-:W-:Y:S01]  /*1150*/  IMAD.HI.U32 R6, R12, R2, RZ ;  /* 0x000000020c067227 */ /* 0x000fe200078e00ff */
[----:B------:R-:W-:-:S04]  /*1160*/  @P0 SHF.R.U32.HI R11, RZ, R3, R13 ;  /* 0x00000003ff0b0219 */ /* 0x000fc8000001160d */
[----:B------:R-:W-:Y:S01]  /*1170*/  @P0 SHF.R.U32.HI R12, RZ, R3, R6 ;  /* 0x00000003ff0c0219 */ /* 0x000fe20000011606 */
[----:B------:R-:W-:-:S04]  /*1180*/  IMAD R11, R11, R10, RZ ;  /* 0x0000000a0b0b7224 */ /* 0x000fc800078e02ff */
[----:B------:R-:W-:Y:S01]  /*1190*/  IMAD R6, R12, R10, RZ ;  /* 0x0000000a0c067224 */ /* 0x000fe200078e02ff */
[----:B------:R-:W-:-:S04]  /*11a0*/  ISETP.GE.AND P1, PT, R5, R11, PT ;  /* 0x0000000b0500720c */ /* 0x000fc80003f26270 */
[----:B------:R-:W-:Y:S01]  /*11b0*/  ISETP.GE.OR P1, PT, R16, R6, P1 ;  /* 0x000000061000720c */ /* 0x000fe20000f26670 */
[----:B------:R-:W-:-:S05]  /*11c0*/  IMAD.HI.U32 R6, R5, R2, RZ ;  /* 0x0000000205067227 */ /* 0x000fca00078e00ff */
[----:B------:R-:W-:-:S04]  /*11d0*/  SHF.R.U32.HI R6, RZ, R3, R6 ;  /* 0x00000003ff067219 */ /* 0x000fc80000011606 */
[----:B------:R-:W-:-:S03]  /*11e0*/  SEL R6, R5, R6, !P0 ;  /* 0x0000000605067207 */ /* 0x000fc60004000000 */
[----:B------:R-:W-:Y:S01]  /*11f0*/  @!P1 IMAD.HI.U32 R7, R16, R2, RZ ;  /* 0x0000000210079227 */ /* 0x000fe200078e00ff */
[----:B------:R-:W-:-:S04]  /*1200*/  IADD3 R2, PT, PT, -R6, RZ, RZ ;  /* 0x000000ff06027210 */ /* 0x000fc80007ffe1ff */
[----:B------:R-:W-:Y:S01]  /*1210*/  @!P1 SHF.R.U32.HI R3, RZ, R3, R7 ;  /* 0x00000003ff039219 */ /* 0x000fe20000011607 */
[----:B------:R-:W-:Y:S01]  /*1220*/  IMAD R2, R10, R2, R5 ;  /* 0x000000020a027224 */ /* 0x000fe200078e0205 */
[----:B------:R-:W-:Y:S02]  /*1230*/  IADD3 R7, PT, PT, -R5, RZ, RZ ;  /* 0x000000ff05077210 */ /* 0x000fe40007ffe1ff */
[----:B------:R-:W-:-:S03]  /*1240*/  @!P1 SEL R3, R16, R3, !P0 ;  /* 0x0000000310039207 */ /* 0x000fc60004000000 */
[----:B------:R-:W-:Y:S02]  /*1250*/  IMAD R7, R4, R7, R14 ;  /* 0x0000000704077224 */ /* 0x000fe400078e020e */
[--C-:B------:R-:W-:Y:S02]  /*1260*/  @!P1 IMAD.IADD R6, R6, 0x1, -R3.reuse ;  /* 0x0000000106069824 */ /* 0x100fe400078e0a03 */
[----:B------:R-:W-:Y:S01]  /*1270*/  @!P1 IMAD R3, R2, R12, R3 ;  /* 0x0000000c02039224 */ /* 0x000fe200078e0203 */
[----:B------:R-:W-:Y:S01]  /*1280*/  IADD3 R2, PT, PT, -R16, RZ, RZ ;  /* 0x000000ff10027210 */ /* 0x000fe20007ffe1ff */
[----:B------:R-:W-:Y:S02]  /*1290*/  @!P1 IMAD R5, R6, R10, R16 ;  /* 0x0000000a06059224 */ /* 0x000fe400078e0210 */
[----:B------:R-:W-:Y:S02]  /*12a0*/  @!P1 IMAD.MOV.U32 R16, RZ, RZ, R3 ;  /* 0x000000ffff109224 */ /* 0x000fe400078e0003 */
[----:B------:R-:W-:-:S02]  /*12b0*/  IMAD R2, R9, R2, R15 ;  /* 0x0000000209027224 */ /* 0x000fc400078e020f */
[----:B------:R-:W-:Y:S02]  /*12c0*/  IMAD R14, R5, R4, R7 ;  /* 0x00000004050e7224 */ /* 0x000fe400078e0207 */
[----:B------:R-:W-:Y:S02]  /*12d0*/  IMAD R15, R16, R9, R2 ;  /* 0x00000009100f7224 */ /* 0x000fe400078e0202 */
.L_x_16:
[----:B------:R-:W1:Y:S01]  /*12e0*/  LDCU UR4, c[0x0][0xb30] ;  /* 0x00016600ff0477ac */ /* 0x000e620008000800 */
[----:B------:R-:W2:Y:S08]  /*12f0*/  S2UR UR37, SR_CgaCtaId ;  /* 0x00000000002579c3 */ /* 0x000eb00000008800 */
[----:B------:R-:W3:Y:S01]  /*1300*/  LDC R40, c[0x0][0xb24] ;  /* 0x0002c900ff287b82 */ /* 0x000ee20000000800 */
[----:B-1----:R-:W-:-:S09]  /*1310*/  UISETP.NE.AND UP1, UPT, UR4, 0x1, UPT ;  /* 0x000000010400788c */ /* 0x002fd2000bf25270 */
[----:B--2---:R-:W-:Y:S05]  /*1320*/  BRA.U UP1, `(.L_x_17) ;  /* 0x0000000101407547 */ /* 0x004fea000b800000 */
[----:B------:R-:W1:Y:S08]  /*1330*/  LDC.64 R4, c[0x0][0xb10] ;  /* 0x0002c400ff047b82 */ /* 0x000e700000000a00 */
[----:B------:R-:W2:Y:S08]  /*1340*/  LDC.64 R2, c[0x0][0xb18] ;  /* 0x0002c600ff027b82 */ /* 0x000eb00000000a00 */
[----:B------:R-:W4:Y:S08]  /*1350*/  LDC R6, c[0x0][0xb20] ;  /* 0x0002c800ff067b82 */ /* 0x000f300000000800 */
[----:B------:R-:W3:Y:S01]  /*1360*/  LDC R7, c[0x0][0xb0c] ;  /* 0x0002c300ff077b82 */ /* 0x000ee20000000800 */
[----:B-1----:R-:W-:-:S05]  /*1370*/  IMAD.HI.U32 R4, R15, R4, RZ ;  /* 0x000000040f047227 */ /* 0x002fca00078e00ff */
[----:B------:R-:W-:Y:S01]  /*1380*/  SHF.R.U32.HI R4, RZ, R5, R4 ;  /* 0x00000005ff047219 */ /* 0x000fe20000011604 */
[----:B--2---:R-:W-:Y:S01]  /*1390*/  IMAD.HI.U32 R3, R14, R3, RZ ;  /* 0x000000030e037227 */ /* 0x004fe200078e00ff */
[----:B------:R-:W-:-:S04]  /*13a0*/  ISETP.NE.AND P0, PT, R2, 0x1, PT ;  /* 0x000000010200780c */ /* 0x000fc80003f05270 */
[----:B----4-:R-:W-:-:S04]  /*13b0*/  SHF.R.U32.HI R3, RZ, R6, R3 ;  /* 0x00000006ff037219 */ /* 0x010fc80000011603 */
[----:B------:R-:W-:Y:S02]  /*13c0*/  SEL R3, R14, R3, !P0 ;  /* 0x000000030e037207 */ /* 0x000fe40004000000 */
[----:B---3--:R-:W-:-:S04]  /*13d0*/  ISETP.NE.AND P1, PT, R7, 0x1, PT ;  /* 0x000000010700780c */ /* 0x008fc80003f25270 */
[----:B------:R-:W-:-:S05]  /*13e0*/  SEL R4, R15, R4, !P1 ;  /* 0x000000040f047207 */ /* 0x000fca0004800000 */
[----:B------:R-:W-:Y:S02]  /*13f0*/  IMAD.IADD R5, R3, 0x1, -R4 ;  /* 0x0000000103057824 */ /* 0x000fe400078e0a04 */
[----:B------:R-:W-:Y:S02]  /*1400*/  IMAD.IADD R3, R4, 0x1, -R3 ;  /* 0x0000000104037824 */ /* 0x000fe400078e0a03 */
[----:B------:R-:W-:Y:S02]  /*1410*/  IMAD R15, R5, R7, R15 ;  /* 0x00000007050f7224 */ /* 0x000fe400078e020f */
[----:B------:R-:W-:-:S07]  /*1420*/  IMAD R14, R3, R2, R14 ;  /* 0x00000002030e7224 */ /* 0x000fce00078e020e */
.L_x_17:
[----:B------:R-:W-:Y:S01]  /*1430*/  BAR.SYNC.DEFER_BLOCKING 0x0 ;  /* 0x0000000000007b1d */ /* 0x000fe20000010000 */
[----:B------:R-:W-:Y:S01]  /*1440*/  UISETP.NE.AND UP1, UPT, UR8, 0x2, UPT ;  /* 0x000000020800788c */ /* 0x000fe2000bf25270 */
[----:B------:R-:W-:Y:S02]  /*1450*/  ISETP.NE.OR P5, PT, R0, 0x2, !P5 ;  /* 0x000000020000780c */ /* 0x000fe40006fa5670 */
[----:B------:R-:W-:-:S06]  /*1460*/  LOP3.LUT R2, R101, 0x1f, RZ, 0xc0, !PT ;  /* 0x0000001f65027812 */ /* 0x000fcc00078ec0ff */
[----:B------:R-:W-:Y:S05]  /*1470*/  BRA.U UP1, `(.L_x_18) ;  /* 0x0000001501987547 */ /* 0x000fea000b800000 */
[----:B------:R-:W1:Y:S01]  /*1480*/  LDCU UR13, c[0x0][0x38c] ;  /* 0x00007180ff0d77ac */ /* 0x000e620008000800 */
[----:B------:R-:W2:Y:S01]  /*1490*/  LDC R8, c[0x0][0x370] ;  /* 0x0000dc00ff087b82 */ /* 0x000ea20000000800 */
[----:B------:R-:W-:Y:S01]  /*14a0*/  PLOP3.LUT P1, PT, PT, PT, UP2, 0x80, 0x8 ;  /* 0x000000000008781c */ /* 0x000fe20003f2f028 */
[----:B------:R-:W-:Y:S01]  /*14b0*/  IMAD.MOV.U32 R17, RZ, RZ, 0x1 ;  /* 0x00000001ff117424 */ /* 0x000fe200078e00ff */
[----:B------:R-:W-:Y:S01]  /*14c0*/  ISETP.EQ.OR P4, PT, R2, RZ, P5 ;  /* 0x000000ff0200720c */ /* 0x000fe20002f82670 */
[----:B------:R-:W-:Y:S01]  /*14d0*/  IMAD.MOV.U32 R16, RZ, RZ, RZ ;  /* 0x000000ffff107224 */ /* 0x000fe200078e00ff */
[----:B------:R-:W-:Y:S02]  /*14e0*/  PLOP3.LUT P1, PT, P1, PT, PT, 0x8, 0x80 ;  /* 0x000000000080781c */ /* 0x000fe40000f2e170 */
[----:B------:R-:W-:Y:S01]  /*14f0*/  CS2R R12, SRZ ;  /* 0x00000000000c7805 */ /* 0x000fe2000001ff00 */
[----:B------:R-:W-:Y:S01]  /*1500*/  IMAD.MOV.U32 R11, RZ, RZ, 0x1 ;  /* 0x00000001ff0b7424 */ /* 0x000fe200078e00ff */
[----:B------:R-:W4:Y:S01]  /*1510*/  LDC R0, c[0x0][0x374] ;  /* 0x0000dd00ff007b82 */ /* 0x000f220000000800 */
[----:B------:R-:W2:Y:S01]  /*1520*/  LDCU.64 UR22, c[0x0][0x348] ;  /* 0x00006900ff1677ac */ /* 0x000ea20008000a00 */
[----:B------:R-:W-:Y:S01]  /*1530*/  UMOV UR6, URZ ;  /* 0x000000ff00067c82 */ /* 0x000fe20008000000 */
[----:B-1----:R-:W-:-:S04]  /*1540*/  UIADD3 UR5, UPT, UPT, UR13, 0x1f, URZ ;  /* 0x0000001f0d057890 */ /* 0x002fc8000fffe0ff */
[----:B------:R-:W-:-:S04]  /*1550*/  USHF.R.S32.HI UR4, URZ, 0x1f, UR5 ;  /* 0x0000001fff047899 */ /* 0x000fc80008011405 */
[----:B------:R-:W-:-:S04]  /*1560*/  ULEA.HI UR4, UR4, UR5, URZ, 0x5 ;  /* 0x0000000504047291 */ /* 0x000fc8000f8f28ff */
[----:B------:R-:W-:Y:S02]  /*1570*/  USHF.R.S32.HI UR15, URZ, 0x5, UR4 ;  /* 0x00000005ff0f7899 */ /* 0x000fe40008011404 */
[----:B------:R-:W-:Y:S02]  /*1580*/  UIADD3 UR4, UPT, UPT, UR13, -0x1, URZ ;  /* 0xffffffff0d047890 */ /* 0x000fe4000fffe0ff */
[----:B------:R-:W-:Y:S02]  /*1590*/  UISETP.LT.U32.AND UP0, UPT, UR15, 0x9, UPT ;  /* 0x000000090f00788c */ /* 0x000fe4000bf01070 */
[----:B------:R-:W-:Y:S02]  /*15a0*/  UISETP.GE.U32.AND UP1, UPT, UR4, -0x3f, UPT ;  /* 0xffffffc10400788c */ /* 0x000fe4000bf26070 */
[----:B------:R-:W-:Y:S02]  /*15b0*/  USEL UR14, UR15, 0x9, UP0 ;  /* 0x000000090f0e7887 */ /* 0x000fe40008000000 */
[----:B------:R-:W-:-:S02]  /*15c0*/  UIADD3 UR13, UPT, UPT, UR13, 0x3e, URZ ;  /* 0x0000003e0d0d7890 */ /* 0x000fc4000fffe0ff */
[----:B------:R-:W-:Y:S02]  /*15d0*/  UIADD3 UR5, UPT, UPT, UR14, -0x1, URZ ;  /* 0xffffffff0e057890 */ /* 0x000fe4000fffe0ff */
[----:B------:R-:W-:-:S03]  /*15e0*/  UIADD3 UR7, UPT, UPT, UR15, -UR14, URZ ;  /* 0x8000000e0f077290 */ /* 0x000fc6000fffe0ff */
[----:B------:R-:W-:-:S04]  /*15f0*/  @UP1 UIADD3 UR5, UPT, UPT, UR14, URZ, URZ ;  /* 0x000000ff0e051290 */ /* 0x000fc8000fffe0ff */
[----:B--2---:R-:W-:-:S12]  /*1600*/  UIADD3 UR5, UPT, UPT, UR5, 0x1, URZ ;  /* 0x0000000105057890 */ /* 0x004fd8000fffe0ff */
.L_x_36:
[----:B------:R-:W-:Y:S01]  /*1610*/  UISETP.NE.AND UP0, UPT, UR37, URZ, UPT ;  /* 0x000000ff2500728c */ /* 0x000fe2000bf05270 */
[----:B------:R-:W1:Y:S08]  /*1620*/  S2UR UR37, SR_CgaCtaId ;  /* 0x00000000002579c3 */ /* 0x000e700000008800 */
[----:B------:R-:W-:Y:S05]  /*1630*/  BRA.U UP0, `(.L_x_19) ;  /* 0x0000000100347547 */ /* 0x000fea000b800000 */
[----:B------:R-:W2:Y:S01]  /*1640*/  S2R R2, SR_CgaCtaId ;  /* 0x0000000000027919 */ /* 0x000ea20000008800 */
[----:B------:R-:W-:-:S04]  /*1650*/  MOV R3, 0x400 ;  /* 0x0000040000037802 */ /* 0x000fc80000000f00 */
[----:B--2---:R-:W-:Y:S02]  /*1660*/  LEA R2, R2, R3, 0x18 ;  /* 0x0000000302027211 */ /* 0x004fe400078ec0ff */
[----:B------:R-:W-:-:S03]  /*1670*/  SHF.L.U32 R3, R11, 0x1f, RZ ;  /* 0x0000001f0b037819 */ /* 0x000fc600000006ff */
[----:B------:R-:W-:-:S04]  /*1680*/  IMAD R2, R12, 0x8, R2 ;  /* 0x000000080c027824 */ /* 0x000fc800078e0202 */
[----:B------:R-:W2:Y:S02]  /*1690*/  SYNCS.PHASECHK.TRANS64.TRYWAIT P0, [R2+URZ+0x150], R3 ;  /* 0x00015003020075a7 */ /* 0x000ea400080011ff */
[----:B--2---:R-:W-:Y:S05]  /*16a0*/  @!P0 BRA `(.L_x_20) ;  /* 0x0000007c00248947 */ /* 0x004fea0003800000 */
.L_x_137:
[----:B------:R-:W-:Y:S01]  /*16b0*/  VIADD R12, R12, 0x1 ;  /* 0x000000010c0c7836 */ /* 0x000fe20000000000 */
[----:B------:R2:W-:Y:S04]  /*16c0*/  SYNCS.ARRIVE.TRANS64.A1T0 RZ, [R2+URZ+0x140], RZ ;  /* 0x000140ff02ff79a7 */ /* 0x0005e800081000ff */
[----:B------:R-:W-:-:S04]  /*16d0*/  ISETP.NE.AND P0, PT, R12, 0x2, PT ;  /* 0x000000020c00780c */ /* 0x000fc80003f05270 */
[----:B------:R-:W-:Y:S02]  /*16e0*/  SEL R12, R12, RZ, P0 ;  /* 0x000000ff0c0c7207 */ /* 0x000fe40000000000 */
[----:B--2---:R-:W-:-:S04]  /*16f0*/  SEL R2, RZ, 0x1, P0 ;  /* 0x00000001ff027807 */ /* 0x004fc80000000000 */
[----:B------:R-:W-:-:S07]  /*1700*/  LOP3.LUT R11, R11, R2, RZ, 0x3c, !PT ;  /* 0x000000020b0b7212 */ /* 0x000fce00078e3cff */
.L_x_19:
[----:B------:R-:W-:Y:S01]  /*1710*/  UMOV UR4, 0x400 ;  /* 0x0000040000047882 */ /* 0x000fe20000000000 */
[----:B------:R-:W-:Y:S01]  /*1720*/  SHF.L.U32 R2, R17, 0x1f, RZ ;  /* 0x0000001f11027819 */ /* 0x000fe200000006ff */
[----:B-1----:R-:W-:Y:S01]  /*1730*/  ULEA UR4, UR37, UR4, 0x18 ;  /* 0x0000000425047291 */ /* 0x002fe2000f8ec0ff */
[----:B------:R-:W-:Y:S01]  /*1740*/  R2UR UR42, R15 ;  /* 0x000000000f2a72ca */ /* 0x000fe200000e0000 */
[----:B------:R-:W-:Y:S01]  /*1750*/  UISETP.GE.U32.AND UP0, UPT, UR13, 0x3f, UPT ;  /* 0x0000003f0d00788c */ /* 0x000fe2000bf06070 */
[----:B------:R-:W-:Y:S01]  /*1760*/  R2UR UR34, R14 ;  /* 0x000000000e2272ca */ /* 0x000fe200000e0000 */
[----:B------:R-:W-:Y:S01]  /*1770*/  ULEA UR8, UR6, UR4, 0x3 ;  /* 0x0000000406087291 */ /* 0x000fe2000f8e18ff */
[----:B------:R-:W-:-:S08]  /*1780*/  UMOV UR21, URZ ;  /* 0x000000ff00157c82 */ /* 0x000fd00008000000 */
[----:B------:R1:W2:Y:S01]  /*1790*/  SYNCS.PHASECHK.TRANS64.TRYWAIT P0, [UR8+0x48], R2 ;  /* 0x00004802ff0075a7 */ /* 0x0002a20008001108 */
[----:B------:R-:W-:Y:S02]  /*17a0*/  USHF.L.U32 UR42, UR42, 0x6, URZ ;  /* 0x000000062a2a7899 */ /* 0x000fe400080006ff */
[----:B------:R-:W-:Y:S01]  /*17b0*/  USHF.L.U32 UR34, UR34, 0x8, URZ ;  /* 0x0000000822227899 */ /* 0x000fe200080006ff */
[----:B------:R-:W-:Y:S11]  /*17c0*/  BRA.U !UP0, `(.L_x_21) ;  /* 0x0000000108f07547 */ /* 0x000ff6000b800000 */
[----:B------:R-:W-:Y:S02]  /*17d0*/  UIADD3 UR26, UPT, UPT, UR34, 0x40, URZ ;  /* 0x00000040221a7890 */ /* 0x000fe4000fffe0ff */
[----:B------:R-:W-:Y:S02]  /*17e0*/  UIADD3 UR18, UPT, UPT, UR34, 0x80, URZ ;  /* 0x0000008022127890 */ /* 0x000fe4000fffe0ff */
[----:B------:R-:W-:Y:S01]  /*17f0*/  UIADD3 UR10, UPT, UPT, UR34, 0xc0, URZ ;  /* 0x000000c0220a7890 */ /* 0x000fe2000fffe0ff */
[----:B------:R-:W-:Y:S01]  /*1800*/  UMOV UR29, URZ ;  /* 0x000000ff001d7c82 */ /* 0x000fe20008000000 */
[----:B------:R-:W-:-:S10]  /*1810*/  UMOV UR45, UR6 ;  /* 0x00000006002d7c82 */ /* 0x000fd40008000000 */
.L_x_26:
[----:B-1----:R-:W-:Y:S01]  /*1820*/  ULEA UR41, UR45, UR4, 0x3 ;  /* 0x000000042d297291 */ /* 0x002fe2000f8e18ff */
[----:B--2---:R-:W-:Y:S01]  /*1830*/  @!P5 MOV R3, 0x5000 ;  /* 0x000050000003d802 */ /* 0x004fe20000000f00 */
[----:B--2---:R-:W-:Y:S10]  /*1840*/  @P0 BRA `(.L_x_22) ;  /* 0x00000000000c0947 */ /* 0x004ff40003800000 */
[----:B------:R-:W-:-:S04]  /*1850*/  SHF.L.U32 R4, R17, 0x1f, RZ ;  /* 0x0000001f11047819 */ /* 0x000fc800000006ff */
[----:B------:R-:W2:Y:S02]  /*1860*/  SYNCS.PHASECHK.TRANS64.TRYWAIT P0, [UR41+0x48], R4 ;  /* 0x00004804ff0075a7 */ /* 0x000ea40008001129 */
[----:B--2---:R-:W-:Y:S05]  /*1870*/  @!P0 BRA `(.L_x_23) ;  /* 0x0000007800c48947 */ /* 0x004fea0003800000 */
.L_x_22:
[----:B------:R2:W-:Y:S01]  /*1880*/  @!P5 SYNCS.ARRIVE.TRANS64 RZ, [UR41], R3 ;  /* 0x00000003ffffd9a7 */ /* 0x0005e20008000029 */
[----:B------:R-:W-:Y:S04]  /*1890*/  BSSY.RECONVERGENT B0, `(.L_x_24) ;  /* 0x0000003000007945 */ /* 0x000fe80003800200 */
[----:B------:R-:W-:Y:S05]  /*18a0*/  @P4 BRA `(.L_x_25) ;  /* 0x0000000000044947 */ /* 0x000fea0003800000 */
[----:B------:R-:W-:Y:S05]  /*18b0*/  BPT.TRAP 0x1 ;  /* 0x000000040000795c */ /* 0x000fea0000300000 */
.L_x_25:
[----:B------:R-:W-:Y:S05]  /*18c0*/  BSYNC.RECONVERGENT B0 ;  /* 0x0000000000007941 */ /* 0x000fea0003800200 */
.L_x_24:
[----:B------:R-:W-:Y:S02]  /*18d0*/  UIADD3 UR6, UPT, UPT, UR45, 0x1, URZ ;  /* 0x000000012d067890 */ /* 0x000fe4000fffe0ff */
[----:B------:R-:W-:Y:S02]  /*18e0*/  ULEA UR40, UR45, UR4, 0xc ;  /* 0x000000042d287291 */ /* 0x000fe4000f8e60ff */
[----:B------:R-:W-:Y:S02]  /*18f0*/  UISETP.NE.AND UP0, UPT, UR6, 0x9, UPT ;  /* 0x000000090600788c */ /* 0x000fe4000bf05270 */
[----:B------:R-:W-:Y:S02]  /*1900*/  UIADD3 UR46, UP1, UPT, UR22, 0x80, URZ ;  /* 0x00000080162e7890 */ /* 0x000fe4000ff3e0ff */
[----:B------:R-:W-:Y:S02]  /*1910*/  USEL UR9, URZ, 0x1, UP0 ;  /* 0x00000001ff097887 */ /* 0x000fe40008000000 */
[----:B------:R-:W-:-:S02]  /*1920*/  USEL UR6, UR6, URZ, UP0 ;  /* 0x000000ff06067287 */ /* 0x000fc40008000000 */
[----:B------:R-:W-:Y:S02]  /*1930*/  UIADD3 UR38, UP0, UPT, UR22, 0x180, URZ ;  /* 0x0000018016267890 */ /* 0x000fe4000ff1e0ff */
[----:B------:R-:W-:Y:S01]  /*1940*/  ULEA UR8, UR6, UR4, 0x3 ;  /* 0x0000000406087291 */ /* 0x000fe2000f8e18ff */
[----:B------:R-:W-:Y:S01]  /*1950*/  LOP3.LUT R17, R17, UR9, RZ, 0x3c, !PT ;  /* 0x0000000911117c12 */ /* 0x000fe2000f8e3cff */
[----:B------:R-:W-:Y:S02]  /*1960*/  USHF.L.U32 UR43, UR29, 0x5, URZ ;  /* 0x000000051d2b7899 */ /* 0x000fe400080006ff */
[----:B------:R-:W-:Y:S01]  /*1970*/  UIADD3.X UR47, UPT, UPT, URZ, UR23, URZ, UP1, !UPT ;  /* 0x00000017ff2f7290 */ /* 0x000fe20008ffe4ff */
[----:B-1----:R-:W-:Y:S01]  /*1980*/  SHF.L.U32 R2, R17, 0x1f, RZ ;  /* 0x0000001f11027819 */ /* 0x002fe200000006ff */
[----:B------:R-:W-:Y:S02]  /*1990*/  UIADD3 UR40, UPT, UPT, UR40, 0x8800, URZ ;  /* 0x0000880028287890 */ /* 0x000fe4000fffe0ff */
[----:B------:R-:W-:Y:S01]  /*19a0*/  UIADD3.X UR39, UPT, UPT, URZ, UR23, URZ, UP0, !UPT ;  /* 0x00000017ff277290 */ /* 0x000fe200087fe4ff */
[----:B------:R1:W1:Y:S01]  /*19b0*/  SYNCS.PHASECHK.TRANS64.TRYWAIT P0, [UR8+0x48], R2 ;  /* 0x00004802ff0075a7 */ /* 0x0002620008001108 */
[----:B------:R-:W-:Y:S01]  /*19c0*/  ULEA UR8, UR45, UR4, 0xe ;  /* 0x000000042d087291 */ /* 0x000fe2000f8e70ff */
[----:B------:R-:W-:Y:S01]  /*19d0*/  UMOV UR30, 0x0 ;  /* 0x00000000001e7882 */ /* 0x000fe20000000000 */
[----:B------:R-:W-:-:S02]  /*19e0*/  UMOV UR31, 0x10000000 ;  /* 0x10000000001f7882 */ /* 0x000fc40000000000 */
[----:B------:R-:W-:Y:S01]  /*19f0*/  UIADD3 UR32, UPT, UPT, UR8, 0x11800, URZ ;  /* 0x0001180008207890 */ /* 0x000fe2000fffe0ff */
[----:B------:R1:W-:Y:S01]  /*1a00*/  UTMALDG.3D [UR40], [UR46], desc[UR30] ;  /* 0x00001e282e0075b4 */ /* 0x0003e20008011000 */
[----:B------:R-:W-:Y:S02]  /*1a10*/  UIADD3 UR24, UPT, UPT, UR8, 0x12800, URZ ;  /* 0x0001280008187890 */ /* 0x000fe4000fffe0ff */
[----:B------:R-:W-:Y:S02]  /*1a20*/  UIADD3 UR16, UPT, UPT, UR8, 0x13800, URZ ;  /* 0x0001380008107890 */ /* 0x000fe4000fffe0ff */
[----:B------:R-:W-:Y:S01]  /*1a30*/  UIADD3 UR8, UPT, UPT, UR8, 0x14800, URZ ;  /* 0x0001480008087890 */ /* 0x000fe2000fffe0ff */
[----:B------:R-:W-:Y:S01]  /*1a40*/  UMOV UR33, UR41 ;  /* 0x0000002900217c82 */ /* 0x000fe20008000000 */
        /* <DEDUP_REMOVED lines=8> */
[----:B------:R1:W-:Y:S01]  /*1ad0*/  UTMALDG.3D [UR32], [UR38], desc[UR30] ;  /* 0x00001e20260075b4 */ /* 0x0003e20008011000 */
[----:B------:R-:W-:Y:S01]  /*1ae0*/  UMOV UR12, UR44 ;  /* 0x0000002c000c7c82 */ /* 0x000fe20008000000 */
[----:B------:R-:W-:Y:S01]  /*1af0*/  UMOV UR9, UR41 ;  /* 0x0000002900097c82 */ /* 0x000fe20008000000 */
[----:B------:R-:W-:Y:S01]  /*1b00*/  UMOV UR11, UR43 ;  /* 0x0000002b000b7c82 */ /* 0x000fe20008000000 */
[----:B------:R-:W-:Y:S01]  /*1b10*/  UIADD3 UR29, UPT, UPT, UR29, 0x1, URZ ;  /* 0x000000011d1d7890 */ /* 0x000fe2000fffe0ff */
[----:B------:R-:W-:Y:S01]  /*1b20*/  UMOV UR21, UR5 ;  /* 0x0000000500157c82 */ /* 0x000fe20008000000 */
[----:B------:R-:W-:Y:S01]  /*1b30*/  UMOV UR45, UR6 ;  /* 0x00000006002d7c82 */ /* 0x000fe20008000000 */
[----:B------:R1:W-:Y:S01]  /*1b40*/  UTMALDG.3D [UR24], [UR38], desc[UR30] ;  /* 0x00001e18260075b4 */ /* 0x0003e20008011000 */
[----:B------:R-:W-:Y:S01]  /*1b50*/  UISETP.NE.AND UP0, UPT, UR29, UR5, UPT ;  /* 0x000000051d00728c */ /* 0x000fe2000bf05270 */
[----:B------:R1:W-:Y:S01]  /*1b60*/  UTMALDG.3D [UR16], [UR38], desc[UR30] ;  /* 0x00001e10260075b4 */ /* 0x0003e20008011000 */
[----:B------:R1:W-:Y:S07]  /*1b70*/  UTMALDG.3D [UR8], [UR38], desc[UR30] ;  /* 0x00001e08260075b4 */ /* 0x0003ee0008011000 */
[----:B------:R-:W-:Y:S05]  /*1b80*/  BRA.U UP0, `(.L_x_26) ;  /* 0xfffffffd00247547 */ /* 0x000fea000b83ffff */
.L_x_21:
[----:B-1----:R-:W-:Y:S01]  /*1b90*/  ULEA UR8, UR6, UR4, 0x3 ;  /* 0x0000000406087291 */ /* 0x002fe2000f8e18ff */
[----:B------:R-:W-:Y:S01]  /*1ba0*/  SHF.L.U32 R2, R17, 0x1f, RZ ;  /* 0x0000001f11027819 */ /* 0x000fe200000006ff */
[----:B------:R-:W-:Y:S01]  /*1bb0*/  @!P1 SYNCS.ARRIVE.TRANS64.A1T0 RZ, [UR4+0xd8], RZ ;  /* 0x0000d8ffffff99a7 */ /* 0x000fe20008100004 */
[----:B------:R-:W-:-:S06]  /*1bc0*/  UISETP.GT.AND UP0, UPT, UR15, UR14, UPT ;  /* 0x0000000e0f00728c */ /* 0x000fcc000bf04270 */
[----:B--2---:R1:W2:Y:S03]  /*1bd0*/  SYNCS.PHASECHK.TRANS64.TRYWAIT P0, [UR8+0x48], R2 ;  /* 0x00004802ff0075a7 */ /* 0x0042a60008001108 */
[----:B------:R-:W-:Y:S05]  /*1be0*/  BRA.U !UP0, `(.L_x_27) ;  /* 0x0000000108ec7547 */ /* 0x000fea000b800000 */
[----:B------:R-:W-:Y:S02]  /*1bf0*/  UIADD3 UR29, UPT, UPT, UR7, UR21, URZ ;  /* 0x00000015071d7290 */ /* 0x000fe4000fffe0ff */
[----:B------:R-:W-:Y:S02]  /*1c00*/  UIADD3 UR26, UPT, UPT, UR34, 0x40, URZ ;  /* 0x00000040221a7890 */ /* 0x000fe4000fffe0ff */
[----:B------:R-:W-:Y:S02]  /*1c10*/  UIADD3 UR18, UPT, UPT, UR34, 0x80, URZ ;  /* 0x0000008022127890 */ /* 0x000fe4000fffe0ff */
[----:B------:R-:W-:Y:S01]  /*1c20*/  UIADD3 UR10, UPT, UPT, UR34, 0xc0, URZ ;  /* 0x000000c0220a7890 */ /* 0x000fe2000fffe0ff */
[----:B------:R-:W-:-:S11]  /*1c30*/  UMOV UR32, UR6 ;  /* 0x0000000600207c82 */ /* 0x000fd60008000000 */
.L_x_32:
[----:B------:R-:W-:Y:S01]  /*1c40*/  ULEA UR41, UR32, UR4, 0x3 ;  /* 0x0000000420297291 */ /* 0x000fe2000f8e18ff */
[----:B--2---:R-:W-:Y:S01]  /*1c50*/  @!P5 MOV R3, 0x5000 ;  /* 0x000050000003d802 */ /* 0x004fe20000000f00 */
[----:B-12---:R-:W-:Y:S10]  /*1c60*/  @P0 BRA `(.L_x_28) ;  /* 0x00000000000c0947 */ /* 0x006ff40003800000 */
[----:B------:R-:W-:-:S04]  /*1c70*/  SHF.L.U32 R4, R17, 0x1f, RZ ;  /* 0x0000001f11047819 */ /* 0x000fc800000006ff */
[----:B------:R-:W2:Y:S02]  /*1c80*/  SYNCS.PHASECHK.TRANS64.TRYWAIT P0, [UR41+0x48], R4 ;  /* 0x00004804ff0075a7 */ /* 0x000ea40008001129 */
[----:B--2---:R-:W-:Y:S05]  /*1c90*/  @!P0 BRA `(.L_x_29) ;  /* 0x0000007400d48947 */ /* 0x004fea0003800000 */
.L_x_28:
[----:B------:R2:W-:Y:S01]  /*1ca0*/  @!P5 SYNCS.ARRIVE.TRANS64 RZ, [UR41], R3 ;  /* 0x00000003ffffd9a7 */ /* 0x0005e20008000029 */
[----:B------:R-:W-:Y:S04]  /*1cb0*/  BSSY.RECONVERGENT B0, `(.L_x_30) ;  /* 0x0000003000007945 */ /* 0x000fe80003800200 */
[----:B------:R-:W-:Y:S05]  /*1cc0*/  @P4 BRA `(.L_x_31) ;  /* 0x0000000000044947 */ /* 0x000fea0003800000 */
[----:B------:R-:W-:Y:S05]  /*1cd0*/  BPT.TRAP 0x1 ;  /* 0x000000040000795c */ /* 0x000fea0000300000 */
.L_x_31:
[----:B------:R-:W-:Y:S05]  /*1ce0*/  BSYNC.RECONVERGENT B0 ;  /* 0x0000000000007941 */ /* 0x000fea0003800200 */
.L_x_30:
        /* <DEDUP_REMOVED lines=19> */
[----:B------:R-:W-:Y:S01]  /*1e20*/  UTMALDG.3D [UR40], [UR46], desc[UR30] ;  /* 0x00001e282e0075b4 */ /* 0x000fe20008011000 */
        /* <DEDUP_REMOVED lines=14> */
[----:B------:R-:W-:Y:S01]  /*1f10*/  UMOV UR9, UR41 ;  /* 0x0000002900097c82 */ /* 0x000fe20008000000 */
[----:B------:R-:W-:Y:S01]  /*1f20*/  UMOV UR11, UR43 ;  /* 0x0000002b000b7c82 */ /* 0x000fe20008000000 */
[----:B------:R-:W-:Y:S01]  /*1f30*/  UIADD3 UR21, UPT, UPT, UR21, 0x1, URZ ;  /* 0x0000000115157890 */ /* 0x000fe2000fffe0ff */
[----:B------:R1:W-:Y:S03]  /*1f40*/  UTMALDG.3D [UR24], [UR38], desc[UR30] ;  /* 0x00001e18260075b4 */ /* 0x0003e60008011000 */
[----:B------:R-:W-:Y:S01]  /*1f50*/  UISETP.NE.AND UP0, UPT, UR21, UR29, UPT ;  /* 0x0000001d1500728c */ /* 0x000fe2000bf05270 */
[----:B------:R1:W-:Y:S01]  /*1f60*/  UTMALDG.3D [UR16], [UR38], desc[UR30] ;  /* 0x00001e10260075b4 */ /* 0x0003e20008011000 */
[----:B------:R1:W-:Y:S01]  /*1f70*/  UTMALDG.3D [UR8], [UR38], desc[UR30] ;  /* 0x00001e08260075b4 */ /* 0x0003e20008011000 */
[----:B---3--:R-:W-:-:S06]  /*1f80*/  UMOV UR32, UR6 ;  /* 0x0000000600207c82 */ /* 0x008fcc0008000000 */
[----:B------:R-:W-:Y:S05]  /*1f90*/  BRA.U UP0, `(.L_x_32) ;  /* 0xfffffffd00287547 */ /* 0x000fea000b83ffff */
.L_x_27:
[C---:B-1----:R-:W-:Y:S01]  /*1fa0*/  LEA R2, R16.reuse, UR4, 0x3 ;  /* 0x0000000410027c11 */ /* 0x042fe2000f8e18ff */
[----:B------:R-:W-:Y:S01]  /*1fb0*/  NOP ;  /* 0x0000000000007918 */ /* 0x000fe20000000000 */
[----:B--2---:R-:W-:Y:S02]  /*1fc0*/  SHF.L.U32 R3, R13, 0x1f, RZ ;  /* 0x0000001f0d037819 */ /* 0x004fe400000006ff */
[----:B------:R-:W-:Y:S02]  /*1fd0*/  LEA R4, R16, UR4, 0x4 ;  /* 0x0000000410047c11 */ /* 0x000fe4000f8e20ff */
[----:B------:R-:W1:Y:S02]  /*1fe0*/  SYNCS.PHASECHK.TRANS64.TRYWAIT P0, [R2+URZ+0xe0], R3 ;  /* 0x0000e003020075a7 */ /* 0x000e6400080011ff */
[----:B-1----:R-:W-:Y:S05]  /*1ff0*/  @!P0 BRA `(.L_x_33) ;  /* 0x0000007400148947 */ /* 0x002fea0003800000 */
.L_x_140:
[----:B------:R-:W2:Y:S01]  /*2000*/  LDS.128 R4, [R4+0x170] ;  /* 0x0001700004047984 */ /* 0x000ea20000000c00 */
[----:B---3--:R-:W-:Y:S01]  /*2010*/  ISETP.GE.AND P0, PT, R40, 0x1, PT ;  /* 0x000000012800780c */ /* 0x008fe20003f06270 */
[----:B-1----:R-:W-:Y:S01]  /*2020*/  VIADD R2, R2, 0xf0 ;  /* 0x000000f002027836 */ /* 0x002fe20000000000 */
[----:B------:R-:W-:Y:S01]  /*2030*/  @!PT LDS RZ, [RZ] ;  /* 0x00000000fffff984 */ /* 0x000fe20000000800 */
[----:B------:R-:W-:Y:S01]  /*2040*/  @!PT LDS RZ, [RZ] ;  /* 0x00000000fffff984 */ /* 0x000fe20000000800 */
[----:B------:R-:W-:Y:S01]  /*2050*/  @!PT LDS RZ, [RZ] ;  /* 0x00000000fffff984 */ /* 0x000fe20000000800 */
[----:B------:R-:W-:Y:S01]  /*2060*/  @!PT LDS RZ, [RZ] ;  /* 0x00000000fffff984 */ /* 0x000fe20000000800 */
[----:B------:R1:W-:Y:S06]  /*2070*/  MEMBAR.ALL.CTA ;  /* 0x0000000000007992 */ /* 0x0003ec0000008000 */
[----:B-1----:R-:W1:Y:S01]  /*2080*/  FENCE.VIEW.ASYNC.S ;  /* 0x00000000000073c6 */ /* 0x002e620000000000 */
[----:B------:R-:W-:-:S04]  /*2090*/  PRMT R2, RZ, 0x654, R2 ;  /* 0x00000654ff027816 */ /* 0x000fc80000000002 */
[----:B-1----:R1:W-:Y:S01]  /*20a0*/  SYNCS.ARRIVE.TRANS64.RED.A1T0 RZ, [R2+URZ], RZ ;  /* 0x000000ff02ff79a7 */ /* 0x0023e200081004ff */
[----:B--2---:R-:W-:-:S13]  /*20b0*/  LOP3.LUT P2, RZ, R6, 0x1, RZ, 0xc0, !PT ;  /* 0x0000000106ff7812 */ /* 0x004fda000784c0ff */
[----:B------:R-:W-:Y:S01]  /*20c0*/  @P2 SHF.R.U32.HI R3, RZ, 0x10, R5 ;  /* 0x00000010ff032819 */ /* 0x000fe20000011605 */
[----:B------:R-:W-:Y:S01]  /*20d0*/  VOTEU.ANY UP0, P2 ;  /* 0x0000000000ff7886 */ /* 0x000fe20001000100 */
[----:B------:R-:W-:Y:S02]  /*20e0*/  @P2 MOV R10, R4 ;  /* 0x00000004000a2202 */ /* 0x000fe40000000f00 */
[----:B------:R-:W-:Y:S02]  /*20f0*/  @P2 R2UR.BROADCAST UR8, R3 ;  /* 0x00000000030822ca */ /* 0x000fe400008e0000 */
[----:B------:R-:W-:-:S11]  /*2100*/  @P2 LOP3.LUT R9, R5, 0xffff, RZ, 0xc0, !PT ;  /* 0x0000ffff05092812 */ /* 0x000fd600078ec0ff */
[----:B------:R-:W-:Y:S01]  /*2110*/  @UP0 UMOV UR44, UR8 ;  /* 0x00000008002c0c82 */ /* 0x000fe20008000000 */
[----:B-1----:R-:W-:Y:S05]  /*2120*/  @!P0 BRA `(.L_x_34) ;  /* 0x0000000000b88947 */ /* 0x002fea0003800000 */
[----:B------:R-:W4:Y:S01]  /*2130*/  LDC.64 R4, c[0x0][0xb18] ;  /* 0x0002c600ff047b82 */ /* 0x000f220000000a00 */
[----:B------:R-:W-:-:S07]  /*2140*/  ISETP.NE.AND P3, PT, R40, 0x1, PT ;  /* 0x000000012800780c */ /* 0x000fce0003f65270 */
[----:B------:R-:W1:Y:S08]  /*2150*/  LDC.64 R6, c[0x0][0xb10] ;  /* 0x0002c400ff067b82 */ /* 0x000e700000000a00 */
[----:B------:R-:W2:Y:S08]  /*2160*/  LDC R14, c[0x0][0xb20] ;  /* 0x0002c800ff0e7b82 */ /* 0x000eb00000000800 */
[----:B------:R-:W3:Y:S01]  /*2170*/  LDC R15, c[0x0][0xb0c] ;  /* 0x0002c300ff0f7b82 */ /* 0x000ee20000000800 */
[----:B----4-:R-:W-:Y:S01]  /*2180*/  IMAD.HI.U32 R19, R0, R5, RZ ;  /* 0x0000000500137227 */ /* 0x010fe200078e00ff */
[----:B------:R-:W-:-:S03]  /*2190*/  ISETP.NE.AND P0, PT, R4, 0x1, PT ;  /* 0x000000010400780c */ /* 0x000fc60003f05270 */
[----:B------:R-:W-:-:S03]  /*21a0*/  IMAD.HI.U32 R5, R9, R5, RZ ;  /* 0x0000000509057227 */ /* 0x000fc600078e00ff */
[----:B------:R-:W4:Y:S01]  /*21b0*/  LDC.64 R2, c[0x0][0xb28] ;  /* 0x0002ca00ff027b82 */ /* 0x000f220000000a00 */
[----:B-1----:R-:W-:-:S04]  /*21c0*/  IMAD.HI.U32 R20, R8, R6, RZ ;  /* 0x0000000608147227 */ /* 0x002fc800078e00ff */
[----:B------:R-:W-:Y:S01]  /*21d0*/  IMAD.HI.U32 R21, R10, R6, RZ ;  /* 0x000000060a157227 */ /* 0x000fe200078e00ff */
[----:B------:R-:W-:Y:S02]  /*21e0*/  SHF.R.U32.HI R20, RZ, R7, R20 ;  /* 0x00000007ff147219 */ /* 0x000fe40000011614 */
[-C--:B--2---:R-:W-:Y:S02]  /*21f0*/  SHF.R.U32.HI R19, RZ, R14.reuse, R19 ;  /* 0x0000000eff137219 */ /* 0x084fe40000011613 */
[----:B------:R-:W-:Y:S02]  /*2200*/  SHF.R.U32.HI R5, RZ, R14, R5 ;  /* 0x0000000eff057219 */ /* 0x000fe40000011605 */
[----:B------:R-:W-:Y:S02]  /*2210*/  SEL R19, R0, R19, !P0 ;  /* 0x0000001300137207 */ /* 0x000fe40004000000 */
[----:B------:R-:W-:Y:S02]  /*2220*/  SHF.R.U32.HI R21, RZ, R7, R21 ;  /* 0x00000007ff157219 */ /* 0x000fe40000011615 */
[----:B---3--:R-:W-:-:S02]  /*2230*/  ISETP.NE.AND P1, PT, R15, 0x1, PT ;  /* 0x000000010f00780c */ /* 0x008fc40003f25270 */
[----:B------:R-:W-:Y:S02]  /*2240*/  SEL R5, R9, R5, !P0 ;  /* 0x0000000509057207 */ /* 0x000fe40004000000 */
[----:B------:R-:W-:Y:S02]  /*2250*/  SEL R20, R8, R20, !P1 ;  /* 0x0000001408147207 */ /* 0x000fe40004800000 */
[----:B------:R-:W-:Y:S01]  /*2260*/  SEL R21, R10, R21, !P1 ;  /* 0x000000150a157207 */ /* 0x000fe20004800000 */
[----:B----4-:R-:W-:-:S04]  /*2270*/  IMAD.HI.U32 R18, R19, R2, RZ ;  /* 0x0000000213127227 */ /* 0x010fc800078e00ff */
        /* <DEDUP_REMOVED lines=10> */
[----:B------:R-:W-:-:S04]  /*2320*/  @!P0 IMAD.HI.U32 R7, R21, R2, RZ ;  /* 0x0000000215078227 */ /* 0x000fc800078e00ff */
[----:B------:R-:W-:Y:S01]  /*2330*/  IMAD.MOV R2, RZ, RZ, -R6 ;  /* 0x000000ffff027224 */ /* 0x000fe200078e0a06 */
[----:B------:R-:W-:Y:S02]  /*2340*/  @!P0 SHF.R.U32.HI R3, RZ, R3, R7 ;  /* 0x00000003ff038219 */ /* 0x000fe40000011607 */
[----:B------:R-:W-:Y:S01]  /*2350*/  IADD3 R7, PT, PT, -R5, RZ, RZ ;  /* 0x000000ff05077210 */ /* 0x000fe20007ffe1ff */
[----:B------:R-:W-:Y:S01]  /*2360*/  IMAD R2, R40, R2, R5 ;  /* 0x0000000228027224 */ /* 0x000fe200078e0205 */
        /* <DEDUP_REMOVED lines=10> */
.L_x_34:
[----:B------:R-:W1:Y:S02]  /*2410*/  LDCU UR8, c[0x0][0xb30] ;  /* 0x00016600ff0877ac */ /* 0x000e640008000800 */
[----:B-1----:R-:W-:-:S09]  /*2420*/  UISETP.NE.AND UP0, UPT, UR8, 0x1, UPT ;  /* 0x000000010800788c */ /* 0x002fd2000bf05270 */
[----:B------:R-:W-:Y:S05]  /*2430*/  BRA.U UP0, `(.L_x_35) ;  /* 0x0000000100407547 */ /* 0x000fea000b800000 */
[----:B------:R-:W1:Y:S08]  /*2440*/  LDC.64 R4, c[0x0][0xb10] ;  /* 0x0002c400ff047b82 */ /* 0x000e700000000a00 */
[----:B------:R-:W2:Y:S08]  /*2450*/  LDC.64 R2, c[0x0][0xb18] ;  /* 0x0002c600ff027b82 */ /* 0x000eb00000000a00 */
[----:B------:R-:W3:Y:S08]  /*2460*/  LDC R6, c[0x0][0xb20] ;  /* 0x0002c800ff067b82 */ /* 0x000ef00000000800 */
[----:B------:R-:W4:Y:S01]  /*2470*/  LDC R7, c[0x0][0xb0c] ;  /* 0x0002c300ff077b82 */ /* 0x000f220000000800 */
[----:B-1----:R-:W-:-:S05]  /*2480*/  IMAD.HI.U32 R4, R10, R4, RZ ;  /* 0x000000040a047227 */ /* 0x002fca00078e00ff */
[----:B------:R-:W-:Y:S01]  /*2490*/  SHF.R.U32.HI R4, RZ, R5, R4 ;  /* 0x00000005ff047219 */ /* 0x000fe20000011604 */
[----:B--2---:R-:W-:Y:S01]  /*24a0*/  IMAD.HI.U32 R3, R9, R3, RZ ;  /* 0x0000000309037227 */ /* 0x004fe200078e00ff */
[----:B------:R-:W-:-:S04]  /*24b0*/  ISETP.NE.AND P0, PT, R2, 0x1, PT ;  /* 0x000000010200780c */ /* 0x000fc80003f05270 */
[----:B---3--:R-:W-:-:S04]  /*24c0*/  SHF.R.U32.HI R3, RZ, R6, R3 ;  /* 0x00000006ff037219 */ /* 0x008fc80000011603 */
[----:B------:R-:W-:Y:S02]  /*24d0*/  SEL R3, R9, R3, !P0 ;  /* 0x0000000309037207 */ /* 0x000fe40004000000 */
[----:B----4-:R-:W-:-:S04]  /*24e0*/  ISETP.NE.AND P1, PT, R7, 0x1, PT ;  /* 0x000000010700780c */ /* 0x010fc80003f25270 */
[----:B------:R-:W-:-:S05]  /*24f0*/  SEL R4, R10, R4, !P1 ;  /* 0x000000040a047207 */ /* 0x000fca0004800000 */
[----:B------:R-:W-:Y:S02]  /*2500*/  IMAD.IADD R5, R3, 0x1, -R4 ;  /* 0x0000000103057824 */ /* 0x000fe400078e0a04 */
[----:B------:R-:W-:Y:S02]  /*2510*/  IMAD.IADD R3, R4, 0x1, -R3 ;  /* 0x0000000104037824 */ /* 0x000fe400078e0a03 */
[----:B------:R-:W-:Y:S02]  /*2520*/  IMAD R10, R5, R7, R10 ;  /* 0x00000007050a7224 */ /* 0x000fe400078e020a */
[----:B------:R-:W-:-:S07]  /*2530*/  IMAD R9, R3, R2, R9 ;  /* 0x0000000203097224 */ /* 0x000fce00078e0209 */
.L_x_35:
[----:B------:R-:W-:Y:S01]  /*2540*/  VIADD R16, R16, 0x1 ;  /* 0x0000000110107836 */ /* 0x000fe20000000000 */
[----:B------:R-:W-:Y:S01]  /*2550*/  PLOP3.LUT P1, PT, PT, PT, PT, 0x80, 0x8 ;  /* 0x000000000008781c */ /* 0x000fe20003f2f070 */
[----:B------:R-:W-:Y:S02]  /*2560*/  IMAD.IADD R15, R10, 0x1, R87 ;  /* 0x000000010a0f7824 */ /* 0x000fe400078e0257 */
[----:B------:R-:W-:Y:S01]  /*2570*/  IMAD.IADD R14, R9, 0x1, R86 ;  /* 0x00000001090e7824 */ /* 0x000fe200078e0256 */
[----:B------:R-:W-:-:S04]  /*2580*/  ISETP.NE.AND P0, PT, R16, 0x2, PT ;  /* 0x000000021000780c */ /* 0x000fc80003f05270 */
[----:B------:R-:W-:Y:S02]  /*2590*/  SEL R2, RZ, 0x1, P0 ;  /* 0x00000001ff027807 */ /* 0x000fe40000000000 */
[----:B------:R-:W-:Y:S02]  /*25a0*/  SEL R16, R16, RZ, P0 ;  /* 0x000000ff10107207 */ /* 0x000fe40000000000 */
[----:B------:R-:W-:Y:S01]  /*25b0*/  LOP3.LUT R13, R13, R2, RZ, 0x3c, !PT ;  /* 0x000000020d0d7212 */ /* 0x000fe200078e3cff */
[----:B------:R-:W-:Y:S06]  /*25c0*/  @P2 BRA `(.L_x_36) ;  /* 0xfffffff000102947 */ /* 0x000fec000383ffff */
[----:B------:R-:W-:Y:S01]  /*25d0*/  UIADD3 UR4, UPT, UPT, UR4, 0x48, URZ ;  /* 0x0000004804047890 */ /* 0x000fe2000fffe0ff */
[----:B------:R-:W-:-:S03]  /*25e0*/  SHF.L.U32 R2, R17, 0x1f, RZ ;  /* 0x0000001f11027819 */ /* 0x000fc600000006ff */
[----:B------:R-:W-:-:S09]  /*25f0*/  ULEA UR5, UR6, UR4, 0x3 ;  /* 0x0000000406057291 */ /* 0x000fd2000f8e18ff */
[----:B------:R-:W1:Y:S02]  /*2600*/  SYNCS.PHASECHK.TRANS64.TRYWAIT P0, [UR5], R2 ;  /* 0x00000002ff0075a7 */ /* 0x000e640008001105 */
[----:B-1----:R-:W-:Y:S05]  /*2610*/  @!P0 BRA `(.L_x_37) ;  /* 0x0000006c00a08947 */ /* 0x002fea0003800000 */
.L_x_142:
[----:B------:R-:W-:-:S04]  /*2620*/  UIADD3 UR6, UPT, UPT, UR6, 0x1, URZ ;  /* 0x0000000106067890 */ /* 0x000fc8000fffe0ff */
[----:B------:R-:W-:-:S04]  /*2630*/  UISETP.NE.AND UP0, UPT, UR6, 0x9, UPT ;  /* 0x000000090600788c */ /* 0x000fc8000bf05270 */
[----:B------:R-:W-:Y:S02]  /*2640*/  USEL UR7, URZ, 0x1, UP0 ;  /* 0x00000001ff077887 */ /* 0x000fe40008000000 */
[----:B------:R-:W-:-:S04]  /*2650*/  USEL UR6, UR6, URZ, UP0 ;  /* 0x000000ff06067287 */ /* 0x000fc80008000000 */
[----:B------:R-:W-:Y:S01]  /*2660*/  ULEA UR5, UR6, UR4, 0x3 ;  /* 0x0000000406057291 */ /* 0x000fe2000f8e18ff */
[----:B-1----:R-:W-:-:S04]  /*2670*/  LOP3.LUT R2, R17, UR7, RZ, 0x3c, !PT ;  /* 0x0000000711027c12 */ /* 0x002fc8000f8e3cff */
[----:B------:R-:W-:-:S04]  /*2680*/  SHF.L.U32 R3, R2, 0x1f, RZ ;  /* 0x0000001f02037819 */ /* 0x000fc800000006ff */
[----:B------:R-:W1:Y:S02]  /*2690*/  SYNCS.PHASECHK.TRANS64.TRYWAIT P0, [UR5], R3 ;  /* 0x00000003ff0075a7 */ /* 0x000e640008001105 */
[----:B-1----:R-:W-:Y:S05]  /*26a0*/  @!P0 BRA `(.L_x_38) ;  /* 0x0000006c00948947 */ /* 0x002fea0003800000 */
.L_x_144:
[----:B------:R-:W-:-:S04]  /*26b0*/  UIADD3 UR6, UPT, UPT, UR6, 0x1, URZ ;  /* 0x0000000106067890 */ /* 0x000fc8000fffe0ff */
[----:B------:R-:W-:-:S04]  /*26c0*/  UISETP.NE.AND UP0, UPT, UR6, 0x9, UPT ;  /* 0x000000090600788c */ /* 0x000fc8000bf05270 */
[----:B------:R-:W-:Y:S02]  /*26d0*/  USEL UR7, URZ, 0x1, UP0 ;  /* 0x00000001ff077887 */ /* 0x000fe40008000000 */
[----:B------:R-:W-:-:S04]  /*26e0*/  USEL UR6, UR6, URZ, UP0 ;  /* 0x000000ff06067287 */ /* 0x000fc80008000000 */
[----:B------:R-:W-:Y:S01]  /*26f0*/  ULEA UR5, UR6, UR4, 0x3 ;  /* 0x0000000406057291 */ /* 0x000fe2000f8e18ff */
[----:B------:R-:W-:-:S04]  /*2700*/  LOP3.LUT R2, R2, UR7, RZ, 0x3c, !PT ;  /* 0x0000000702027c12 */ /* 0x000fc8000f8e3cff */
[----:B-1----:R-:W-:-:S04]  /*2710*/  SHF.L.U32 R3, R2, 0x1f, RZ ;  /* 0x0000001f02037819 */ /* 0x002fc800000006ff */
[----:B------:R-:W1:Y:S02]  /*2720*/  SYNCS.PHASECHK.TRANS64.TRYWAIT P0, [UR5], R3 ;  /* 0x00000003ff0075a7 */ /* 0x000e640008001105 */
[----:B-1----:R-:W-:Y:S05]  /*2730*/  @!P0 BRA `(.L_x_39) ;  /* 0x0000006c00888947 */ /* 0x002fea0003800000 */
.L_x_146:
        /* <DEDUP_REMOVED lines=9> */
.L_x_148:
        /* <DEDUP_REMOVED lines=9> */
.L_x_150:
        /* <DEDUP_REMOVED lines=9> */
.L_x_152:
        /* <DEDUP_REMOVED lines=9> */
.L_x_154:
        /* <DEDUP_REMOVED lines=9> */
.L_x_156:
[----:B------:R-:W-:-:S04]  /*2a10*/  UIADD3 UR6, UPT, UPT, UR6, 0x1, URZ ;  /* 0x0000000106067890 */ /* 0x000fc8000fffe0ff */
[----:B------:R-:W-:-:S04]  /*2a20*/  UISETP.NE.AND UP0, UPT, UR6, 0x9, UPT ;  /* 0x000000090600788c */ /* 0x000fc8000bf05270 */
[----:B------:R-:W-:Y:S02]  /*2a30*/  USEL UR5, URZ, 0x1, UP0 ;  /* 0x00000001ff057887 */ /* 0x000fe40008000000 */
[----:B------:R-:W-:-:S04]  /*2a40*/  USEL UR6, UR6, URZ, UP0 ;  /* 0x000000ff06067287 */ /* 0x000fc80008000000 */
[----:B------:R-:W-:Y:S01]  /*2a50*/  ULEA UR6, UR6, UR4, 0x3 ;  /* 0x0000000406067291 */ /* 0x000fe2000f8e18ff */
[----:B------:R-:W-:-:S04]  /*2a60*/  LOP3.LUT R2, R2, UR5, RZ, 0x3c, !PT ;  /* 0x0000000502027c12 */ /* 0x000fc8000f8e3cff */
[----:B------:R-:W-:Y:S01]  /*2a70*/  SHF.L.U32 R2, R2, 0x1f, RZ ;  /* 0x0000001f02027819 */ /* 0x000fe200000006ff */
[----:B-1--4-:R-:W-:-:S07]  /*2a80*/  IMAD.U32 R0, RZ, RZ, UR6 ;  /* 0x00000006ff007e24 */ /* 0x012fce000f8e00ff */
.L_x_45:
[----:B-1----:R1:W2:Y:S02]  /*2a90*/  SYNCS.PHASECHK.TRANS64.TRYWAIT P0, [R0+URZ], R2 ;  /* 0x00000002000075a7 */ /* 0x0022a400080011ff */
[----:B--2---:R-:W-:Y:S05]  /*2aa0*/  @!P0 NANOSLEEP.SYNCS 0x989680 ;  /* 0x009896800000895d */ /* 0x004fea0003900000 */
[----:B------:R-:W2:Y:S02]  /*2ab0*/  @!P0 SYNCS.PHASECHK.TRANS64 P0, [R0+URZ], R2 ;  /* 0x00000002000085a7 */ /* 0x000ea400080010ff */
[----:B--2---:R-:W-:Y:S05]  /*2ac0*/  @P0 EXIT ;  /* 0x000000000000094d */ /* 0x004fea0003800000 */
[----:B------:R-:W-:Y:S05]  /*2ad0*/  BRA `(.L_x_45) ;  /* 0xfffffffc00ec7947 */ /* 0x000fea000383ffff */
.L_x_18:
[----:B------:R-:W-:-:S04]  /*2ae0*/  UISETP.NE.AND UP1, UPT, UR37, URZ, UPT ;  /* 0x000000ff2500728c */ /* 0x000fc8000bf25270 */
[----:B------:R-:W-:-:S09]  /*2af0*/  UISETP.NE.OR UP1, UPT, UR8, 0x1, UP1 ;  /* 0x000000010800788c */ /* 0x000fd20008f25670 */
[----:B------:R-:W-:Y:S05]  /*2b00*/  BRA.U UP1, `(.L_x_46) ;  /* 0x0000000501487547 */ /* 0x000fea000b800000 */
[----:B------:R-:W-:Y:S01]  /*2b10*/  ISETP.NE.AND P2, PT, R2, RZ, PT ;  /* 0x000000ff0200720c */ /* 0x000fe20003f45270 */
[----:B------:R-:W-:Y:S01]  /*2b20*/  IMAD.MOV.U32 R12, RZ, RZ, 0x1 ;  /* 0x00000001ff0c7424 */ /* 0x000fe200078e00ff */
[----:B------:R-:W-:Y:S02]  /*2b30*/  CS2R R10, SRZ ;  /* 0x00000000000a7805 */ /* 0x000fe4000001ff00 */
[----:B------:R-:W-:Y:S01]  /*2b40*/  CS2R R8, SRZ ;  /* 0x0000000000087805 */ /* 0x000fe2000001ff00 */
[----:B------:R-:W-:Y:S01]  /*2b50*/  UMOV UR4, 0x400 ;  /* 0x0000040000047882 */ /* 0x000fe20000000000 */
[----:B------:R-:W-:Y:S01]  /*2b60*/  UMOV UR6, URZ ;  /* 0x000000ff00067c82 */ /* 0x000fe20008000000 */
[----:B------:R-:W-:-:S12]  /*2b70*/  ULEA UR37, UR37, UR4, 0x18 ;  /* 0x0000000425257291 */ /* 0x000fd8000f8ec0ff */
.L_x_50:
[----:B------:R-:W-:Y:S02]  /*2b80*/  LEA R0, R8, UR37, 0x3 ;  /* 0x0000002508007c11 */ /* 0x000fe4000f8e18ff */
[----:B------:R-:W-:-:S03]  /*2b90*/  SHF.L.U32 R4, R9, 0x1f, RZ ;  /* 0x0000001f09047819 */ /* 0x000fc600000006ff */
[----:B------:R-:W-:Y:S01]  /*2ba0*/  VIADD R5, R0, 0x150 ;  /* 0x0000015000057836 */ /* 0x000fe20000000000 */
[----:B------:R-:W1:Y:S02]  /*2bb0*/  SYNCS.PHASECHK.TRANS64.TRYWAIT P0, [R0+URZ+0x140], R4 ;  /* 0x00014004000075a7 */ /* 0x000e6400080011ff */
[----:B-1----:R-:W-:Y:S05]  /*2bc0*/  @!P0 BRA `(.L_x_47) ;  /* 0x0000006800f48947 */ /* 0x002fea0003800000 */
.L_x_157:
[----:B------:R-:W-:Y:S01]  /*2bd0*/  ULEA UR5, UR6, UR37, 0x3 ;  /* 0x0000002506057291 */ /* 0x000fe2000f8e18ff */
[----:B-1----:R-:W-:Y:S01]  /*2be0*/  PRMT R0, RZ, 0x654, R5 ;  /* 0x00000654ff007816 */ /* 0x002fe20000000005 */
[----:B------:R-:W-:Y:S01]  /*2bf0*/  @!P2 IMAD.MOV.U32 R4, RZ, RZ, 0x10 ;  /* 0x00000010ff04a424 */ /* 0x000fe200078e00ff */
[----:B------:R-:W-:Y:S01]  /*2c00*/  SHF.L.U32 R5, R12, 0x1f, RZ ;  /* 0x0000001f0c057819 */ /* 0x000fe200000006ff */
[----:B------:R-:W-:Y:S01]  /*2c10*/  UIADD3 UR4, UPT, UPT, UR5, 0xe0, URZ ;  /* 0x000000e005047890 */ /* 0x000fe2000fffe0ff */
[----:B------:R1:W-:Y:S05]  /*2c20*/  SYNCS.ARRIVE.TRANS64.RED.A1T0 RZ, [R0+URZ], RZ ;  /* 0x000000ff00ff79a7 */ /* 0x0003ea00081004ff */
[----:B------:R-:W-:Y:S01]  /*2c30*/  IMAD.U32 R6, RZ, RZ, UR4 ;  /* 0x00000004ff067e24 */ /* 0x000fe2000f8e00ff */
[----:B------:R-:W2:Y:S04]  /*2c40*/  SYNCS.PHASECHK.TRANS64.TRYWAIT P0, [UR5+0xf0], R5 ;  /* 0x0000f005ff0075a7 */ /* 0x000ea80008001105 */
[----:B------:R-:W-:Y:S01]  /*2c50*/  PRMT R6, R2, 0x654, R6 ;  /* 0x0000065402067816 */ /* 0x000fe20000000006 */
[----:B-12---:R-:W-:Y:S06]  /*2c60*/  @!P0 BRA `(.L_x_48) ;  /* 0x0000006800e08947 */ /* 0x006fec0003800000 */
.L_x_159:
[----:B------:R-:W-:Y:S01]  /*2c70*/  ULEA UR4, UR6, UR37, 0x4 ;  /* 0x0000002506047291 */ /* 0x000fe2000f8e20ff */
[----:B------:R-:W-:Y:S01]  /*2c80*/  SEL R3, R6, R3, !P2 ;  /* 0x0000000306037207 */ /* 0x000fe20005000000 */
[----:B------:R-:W-:Y:S01]  /*2c90*/  UIADD3 UR5, UPT, UPT, UR5, 0xe0, URZ ;  /* 0x000000e005057890 */ /* 0x000fe2000fffe0ff */
[----:B-1----:R-:W-:Y:S01]  /*2ca0*/  LEA R0, R11, UR37, 0x3 ;  /* 0x000000250b007c11 */ /* 0x002fe2000f8e18ff */
[----:B------:R-:W-:Y:S01]  /*2cb0*/  UIADD3 UR4, UPT, UPT, UR4, 0x170, URZ ;  /* 0x0000017004047890 */ /* 0x000fe2000fffe0ff */
[----:B------:R1:W-:Y:S01]  /*2cc0*/  @!P2 SYNCS.ARRIVE.TRANS64.RED RZ, [R3+URZ], R4 ;  /* 0x0000000403ffa9a7 */ /* 0x0003e200080004ff */
[----:B------:R-:W-:Y:S01]  /*2cd0*/  UIADD3 UR6, UPT, UPT, UR6, 0x1, URZ ;  /* 0x0000000106067890 */ /* 0x000fe2000fffe0ff */
[----:B------:R-:W-:-:S03]  /*2ce0*/  VIADD R8, R8, 0x1 ;  /* 0x0000000108087836 */ /* 0x000fc60000000000 */
[----:B------:R-:W-:Y:S02]  /*2cf0*/  UISETP.NE.AND UP0, UPT, UR6, 0x2, UPT ;  /* 0x000000020600788c */ /* 0x000fe4000bf05270 */
[----:B------:R-:W-:Y:S01]  /*2d00*/  ISETP.NE.AND P0, PT, R8, 0x2, PT ;  /* 0x000000020800780c */ /* 0x000fe20003f05270 */
[----:B------:R-:W-:Y:S06]  /*2d10*/  UGETNEXTWORKID.BROADCAST [UR4], [UR5] ;  /* 0x00000000040073ca */ /* 0x000fec0008000100 */
[----:B------:R-:W-:Y:S02]  /*2d20*/  USEL UR4, URZ, 0x1, UP0 ;  /* 0x00000001ff047887 */ /* 0x000fe40008000000 */
[----:B------:R-:W-:-:S04]  /*2d30*/  USEL UR6, UR6, URZ, UP0 ;  /* 0x000000ff06067287 */ /* 0x000fc80008000000 */
[----:B------:R-:W-:Y:S02]  /*2d40*/  LOP3.LUT R12, R12, UR4, RZ, 0x3c, !PT ;  /* 0x000000040c0c7c12 */ /* 0x000fe4000f8e3cff */
[----:B-1----:R-:W-:-:S04]  /*2d50*/  SHF.L.U32 R4, R10, 0x1f, RZ ;  /* 0x0000001f0a047819 */ /* 0x002fc800000006ff */
[----:B------:R-:W1:Y:S02]  /*2d60*/  SYNCS.PHASECHK.TRANS64.TRYWAIT P1, [R0+URZ+0xe0], R4 ;  /* 0x0000e004000075a7 */ /* 0x000e6400080211ff */
[----:B-1----:R-:W-:Y:S05]  /*2d70*/  @!P1 BRA `(.L_x_49) ;  /* 0x0000006800b49947 */ /* 0x002fea0003800000 */
.L_x_160:
[C---:B-1----:R-:W-:Y:S01]  /*2d80*/  LEA R4, R11.reuse, UR37, 0x4 ;  /* 0x000000250b047c11 */ /* 0x042fe2000f8e20ff */
[----:B------:R-:W-:Y:S01]  /*2d90*/  VIADD R0, R0, 0xf0 ;  /* 0x000000f000007836 */ /* 0x000fe20000000000 */
[----:B------:R-:W-:Y:S01]  /*2da0*/  SEL R8, R8, RZ, P0 ;  /* 0x000000ff08087207 */ /* 0x000fe20000000000 */
[----:B------:R-:W-:-:S03]  /*2db0*/  VIADD R11, R11, 0x1 ;  /* 0x000000010b0b7836 */ /* 0x000fc60000000000 */
[----:B------:R-:W1:Y:S01]  /*2dc0*/  LDS.128 R4, [R4+0x170] ;  /* 0x0001700004047984 */ /* 0x000e620000000c00 */
[----:B------:R-:W-:Y:S02]  /*2dd0*/  PRMT R0, RZ, 0x654, R0 ;  /* 0x00000654ff007816 */ /* 0x000fe40000000000 */
[C---:B------:R-:W-:Y:S01]  /*2de0*/  ISETP.NE.AND P1, PT, R11.reuse, 0x2, PT ;  /* 0x000000020b00780c */ /* 0x040fe20003f25270 */
[----:B------:R-:W-:Y:S01]  /*2df0*/  @!PT LDS RZ, [RZ] ;  /* 0x00000000fffff984 */ /* 0x000fe20000000800 */
[----:B------:R-:W-:Y:S01]  /*2e00*/  @!PT LDS RZ, [RZ] ;  /* 0x00000000fffff984 */ /* 0x000fe20000000800 */
[----:B------:R-:W-:Y:S01]  /*2e10*/  @!PT LDS RZ, [RZ] ;  /* 0x00000000fffff984 */ /* 0x000fe20000000800 */
[----:B------:R-:W-:Y:S01]  /*2e20*/  @!PT LDS RZ, [RZ] ;  /* 0x00000000fffff984 */ /* 0x000fe20000000800 */
[----:B------:R2:W-:Y:S06]  /*2e30*/  MEMBAR.ALL.CTA ;  /* 0x0000000000007992 */ /* 0x0005ec0000008000 */
[----:B--2---:R-:W2:Y:S01]  /*2e40*/  FENCE.VIEW.ASYNC.S ;  /* 0x00000000000073c6 */ /* 0x004ea20000000000 */
[----:B------:R-:W-:Y:S01]  /*2e50*/  SEL R11, R11, RZ, P1 ;  /* 0x000000ff0b0b7207 */ /* 0x000fe20000800000 */
[----:B--2---:R2:W-:Y:S01]  /*2e60*/  SYNCS.ARRIVE.TRANS64.RED.A1T0 RZ, [R0+URZ], RZ ;  /* 0x000000ff00ff79a7 */ /* 0x0045e200081004ff */
[----:B-1----:R-:W-:-:S02]  /*2e70*/  LOP3.LUT P3, RZ, R6, 0x1, RZ, 0xc0, !PT ;  /* 0x0000000106ff7812 */ /* 0x002fc4000786c0ff */
[----:B------:R-:W-:-:S04]  /*2e80*/  SEL R4, RZ, 0x1, P1 ;  /* 0x00000001ff047807 */ /* 0x000fc80000800000 */
[----:B------:R-:W-:Y:S02]  /*2e90*/  LOP3.LUT R10, R10, R4, RZ, 0x3c, !PT ;  /* 0x000000040a0a7212 */ /* 0x000fe400078e3cff */
[----:B--2---:R-:W-:-:S04]  /*2ea0*/  SEL R0, RZ, 0x1, P0 ;  /* 0x00000001ff007807 */ /* 0x004fc80000000000 */
[----:B------:R-:W-:Y:S01]  /*2eb0*/  LOP3.LUT R9, R9, R0, RZ, 0x3c, !PT ;  /* 0x0000000009097212 */ /* 0x000fe200078e3cff */
[----:B------:R-:W-:Y:S06]  /*2ec0*/  @P3 BRA `(.L_x_50) ;  /* 0xfffffffc002c3947 */ /* 0x000fec000383ffff */
[----:B------:R-:W-:Y:S01]  /*2ed0*/  ULEA UR5, UR6, UR37, 0x3 ;  /* 0x0000002506057291 */ /* 0x000fe2000f8e18ff */
[----:B------:R-:W-:-:S08]  /*2ee0*/  SHF.L.U32 R2, R12, 0x1f, RZ ;  /* 0x0000001f0c027819 */ /* 0x000fd000000006ff */
[----:B------:R-:W1:Y:S02]  /*2ef0*/  SYNCS.PHASECHK.TRANS64 P0, [UR5+0xf0], R2 ;  /* 0x0000f002ff0075a7 */ /* 0x000e640008001005 */
[----:B-1----:R-:W-:Y:S05]  /*2f00*/  @P0 BRA `(.L_x_51) ;  /* 0x0000000000080947 */ /* 0x002fea0003800000 */
[----:B------:R-:W1:Y:S02]  /*2f10*/  SYNCS.PHASECHK.TRANS64.TRYWAIT P0, [UR5+0xf0], R2 ;  /* 0x0000f002ff0075a7 */ /* 0x000e640008001105 */
[----:B-1----:R-:W-:Y:S05]  /*2f20*/  @!P0 BRA `(.L_x_52) ;  /* 0x00000068005c8947 */ /* 0x002fea0003800000 */
.L_x_51:
[----:B------:R-:W-:-:S04]  /*2f30*/  UIADD3 UR4, UPT, UPT, UR6, 0x1, URZ ;  /* 0x0000000106047890 */ /* 0x000fc8000fffe0ff */
[----:B------:R-:W-:-:S04]  /*2f40*/  UISETP.NE.AND UP0, UPT, UR4, 0x2, UPT ;  /* 0x000000020400788c */ /* 0x000fc8000bf05270 */
[----:B------:R-:W-:Y:S02]  /*2f50*/  USEL UR7, URZ, 0x1, UP0 ;  /* 0x00000001ff077887 */ /* 0x000fe40008000000 */
[----:B------:R-:W-:-:S04]  /*2f60*/  USEL UR4, UR4, URZ, UP0 ;  /* 0x000000ff04047287 */ /* 0x000fc80008000000 */
[----:B------:R-:W-:Y:S01]  /*2f70*/  ULEA UR4, UR4, UR37, 0x3 ;  /* 0x0000002504047291 */ /* 0x000fe2000f8e18ff */
[----:B-1----:R-:W-:-:S04]  /*2f80*/  LOP3.LUT R2, R12, UR7, RZ, 0x3c, !PT ;  /* 0x000000070c027c12 */ /* 0x002fc8000f8e3cff */
[----:B------:R-:W-:-:S04]  /*2f90*/  SHF.L.U32 R0, R2, 0x1f, RZ ;  /* 0x0000001f02007819 */ /* 0x000fc800000006ff */
[----:B------:R-:W1:Y:S02]  /*2fa0*/  SYNCS.PHASECHK.TRANS64 P0, [UR4+0xf0], R0 ;  /* 0x0000f000ff0075a7 */ /* 0x000e640008001004 */
[----:B-1----:R-:W-:Y:S05]  /*2fb0*/  @P0 EXIT ;  /* 0x000000000000094d */ /* 0x002fea0003800000 */
[----:B------:R-:W-:Y:S02]  /*2fc0*/  SHF.L.U32 R2, R2, 0x1f, RZ ;  /* 0x0000001f02027819 */ /* 0x000fe400000006ff */
[----:B------:R-:W-:-:S07]  /*2fd0*/  MOV R0, UR4 ;  /* 0x0000000400007c02 */ /* 0x000fce0008000f00 */
.L_x_53:
[----:B-1----:R1:W2:Y:S02]  /*2fe0*/  SYNCS.PHASECHK.TRANS64.TRYWAIT P0, [R0+URZ+0xf0], R2 ;  /* 0x0000f002000075a7 */ /* 0x0022a400080011ff */
[----:B--2---:R-:W-:Y:S05]  /*2ff0*/  @!P0 NANOSLEEP.SYNCS 0x989680 ;  /* 0x009896800000895d */ /* 0x004fea0003900000 */
[----:B------:R-:W2:Y:S02]  /*3000*/  @!P0 SYNCS.PHASECHK.TRANS64 P0, [R0+URZ+0xf0], R2 ;  /* 0x0000f002000085a7 */ /* 0x000ea400080010ff */
[----:B--2---:R-:W-:Y:S05]  /*3010*/  @P0 EXIT ;  /* 0x000000000000094d */ /* 0x004fea0003800000 */
[----:B------:R-:W-:Y:S05]  /*3020*/  BRA `(.L_x_53) ;  /* 0xfffffffc00ec7947 */ /* 0x000fea000383ffff */
.L_x_46:
[----:B------:R-:W-:-:S09]  /*3030*/  UISETP.NE.AND UP1, UPT, UR8, URZ, UPT ;  /* 0x000000ff0800728c */ /* 0x000fd2000bf25270 */
[----:B------:R-:W-:Y:S05]  /*3040*/  BRA.U UP1, `(.L_x_54) ;  /* 0x0000000d01907547 */ /* 0x000fea000b800000 */
[----:B------:R-:W-:Y:S01]  /*3050*/  UMOV UR4, 0x40 ;  /* 0x0000004000047882 */ /* 0x000fe20000000000 */
[----:B------:R-:W-:Y:S01]  /*3060*/  NOP ;  /* 0x0000000000007918 */ /* 0x000fe20000000000 */
[----:B------:R-:W-:Y:S01]  /*3070*/  ULEA UR4, UR37, UR4, 0x18 ;  /* 0x0000000425047291 */ /* 0x000fe2000f8ec0ff */
[----:B------:R-:W-:Y:S02]  /*3080*/  UMOV UR5, 0x400 ;  /* 0x0000040000057882 */ /* 0x000fe40000000000 */
[----:B------:R-:W-:-:S06]  /*3090*/  ULEA UR37, UR37, UR5, 0x18 ;  /* 0x0000000525257291 */ /* 0x000fcc000f8ec0ff */
[----:B------:R-:W1:Y:S02]  /*30a0*/  LDS.U8 R0, [UR4+0x1c] ;  /* 0x00001c04ff007984 */ /* 0x000e640008000000 */
[----:B-1----:R-:W-:-:S13]  /*30b0*/  ISETP.NE.AND P0, PT, R0, RZ, PT ;  /* 0x000000ff0000720c */ /* 0x002fda0003f05270 */
[----:B------:R-:W-:Y:S05]  /*30c0*/  @P0 BRA `(.L_x_55) ;  /* 0x0000000000580947 */ /* 0x000fea0003800000 */
[----:B------:R-:W-:-:S13]  /*30d0*/  ELECT P0, URZ, PT ;  /* 0x0000000000ff782f */ /* 0x000fda0003800000 */
[----:B------:R-:W-:Y:S05]  /*30e0*/  @!P0 BRA `(.L_x_56) ;  /* 0x0000000000608947 */ /* 0x000fea0003800000 */
[----:B------:R-:W-:Y:S01]  /*30f0*/  UMOV UR5, 0x10 ;  /* 0x0000001000057882 */ /* 0x000fe20000000000 */
[----:B------:R-:W-:Y:S01]  /*3100*/  HFMA2 R0, -RZ, RZ, 0, 5.9604644775390625e-08 ;  /* 0x00000001ff007431 */ /* 0x000fe200000001ff */
[----:B------:R-:W-:-:S03]  /*3110*/  MOV R2, 0xffff ;  /* 0x0000ffff00027802 */ /* 0x000fc60000000f00 */
[----:B------:R-:W-:Y:S04]  /*3120*/  DEPBAR.LE SB1, 0x36 ;  /* 0x00009d800000791a */ /* 0x000fe80000000000 */
[----:B------:R-:W1:Y:S02]  /*3130*/  UTCATOMSWS.FIND_AND_SET.ALIGN UP0, UR5, UR5 ;  /* 0x00000005000575e3 */ /* 0x000e640008000800 */
[----:B-1----:R-:W-:Y:S01]  /*3140*/  MOV R3, UR5 ;  /* 0x0000000500037c02 */ /* 0x002fe20008000f00 */
[----:B------:R-:W-:Y:S06]  /*3150*/  BRA.U UP0, `(.L_x_57) ;  /* 0x0000000100187547 */ /* 0x000fec000b800000 */
.L_x_58:
[----:B------:R-:W-:Y:S05]  /*3160*/  NANOSLEEP 0x64 ;  /* 0x000000640000795d */ /* 0x000fea0003800000 */
[----:B------:R-:W-:-:S05]  /*3170*/  UMOV UR5, 0x10 ;  /* 0x0000001000057882 */ /* 0x000fca0000000000 */
[----:B------:R-:W-:Y:S04]  /*3180*/  DEPBAR.LE SB1, 0x36 ;  /* 0x00009d800000791a */ /* 0x000fe80000000000 */
[----:B------:R-:W1:Y:S02]  /*3190*/  UTCATOMSWS.FIND_AND_SET.ALIGN UP0, UR5, UR5 ;  /* 0x00000005000575e3 */ /* 0x000e640008000800 */
[----:B-1----:R-:W-:Y:S01]  /*31a0*/  MOV R3, UR5 ;  /* 0x0000000500037c02 */ /* 0x002fe20008000f00 */
[----:B------:R-:W-:Y:S05]  /*31b0*/  BRA.U !UP0, `(.L_x_58) ;  /* 0xfffffffd08e87547 */ /* 0x000fea000b83ffff */
.L_x_57:
[-C--:B------:R-:W-:Y:S02]  /*31c0*/  SHF.L.U32 R2, R2, R3.reuse, RZ ;  /* 0x0000000302027219 */ /* 0x080fe400000006ff */
[----:B------:R-:W-:Y:S01]  /*31d0*/  SHF.L.U32 R0, R0, R3, RZ ;  /* 0x0000000300007219 */ /* 0x000fe200000006ff */
[----:B------:R-:W-:Y:S02]  /*31e0*/  IMAD.SHL.U32 R3, R3, 0x20, RZ ;  /* 0x0000002003037824 */ /* 0x000fe400078e00ff */
[----:B------:R1:W-:Y:S04]  /*31f0*/  ATOMS.OR RZ, [UR4+0x14], R2 ;  /* 0x00001402ffff798c */ /* 0x0003e8000b000004 */
[----:B------:R1:W-:Y:S04]  /*3200*/  ATOMS.OR RZ, [UR4+0x18], R0 ;  /* 0x00001800ffff798c */ /* 0x0003e8000b000004 */
[----:B------:R1:W-:Y:S01]  /*3210*/  STS [UR37+0x190], R3 ;  /* 0x00019003ff007988 */ /* 0x0003e20008000825 */
[----:B------:R-:W-:Y:S05]  /*3220*/  BRA `(.L_x_56) ;  /* 0x0000000000107947 */ /* 0x000fea0003800000 */
.L_x_55:
[----:B------:R-:W-:Y:S02]  /*3230*/  MOV R0, 0xffffffff ;  /* 0xffffffff00007802 */ /* 0x000fe40000000f00 */
[----:B------:R-:W-:-:S03]  /*3240*/  MOV R2, 0x3270 ;  /* 0x0000327000027802 */ /* 0x000fc60000000f00 */
[----:B------:R1:W-:Y:S04]  /*3250*/  STS [UR37+0x190], R0 ;  /* 0x00019000ff007988 */ /* 0x0003e80008000825 */
[----:B-1-3-5:R-:W-:Y:S05]  /*3260*/  CALL.REL.NOINC `($__internal_1_$__cuda_sm10x_tcgen05_guardrail_trap_phase_invalid_during_alloc) ;  /* 0x0000006c00a47944 */ /* 0x02afea0003c00000 */
.L_x_56:
[----:B------:R-:W-:Y:S05]  /*3270*/  WARPSYNC.ALL ;  /* 0x0000000000007948 */ /* 0x000fea0003800000 */
[----:B------:R-:W2:Y:S01]  /*3280*/  S2UR UR6, SR_CgaCtaId ;  /* 0x00000000000679c3 */ /* 0x000ea20000008800 */
[----:B------:R-:W-:Y:S01]  /*3290*/  UMOV UR4, 0x400 ;  /* 0x0000040000047882 */ /* 0x000fe20000000000 */
[----:B------:R-:W-:-:S06]  /*32a0*/  NOP ;  /* 0x0000000000007918 */ /* 0x000fcc0000000000 */
[----:B------:R-:W-:Y:S06]  /*32b0*/  BAR.ARV 0x6, 0xa0 ;  /* 0x0182800000007b1d */ /* 0x000fec0000002000 */
[----:B------:R-:W4:Y:S01]  /*32c0*/  LDCU UR7, c[0x0][0x38c] ;  /* 0x00007180ff0777ac */ /* 0x000f220008000800 */
[----:B------:R-:W-:Y:S01]  /*32d0*/  IMAD.MOV.U32 R11, RZ, RZ, 0x1 ;  /* 0x00000001ff0b7424 */ /* 0x000fe200078e00ff */
[----:B------:R-:W-:Y:S01]  /*32e0*/  CS2R R8, SRZ ;  /* 0x0000000000087805 */ /* 0x000fe2000001ff00 */
[----:B------:R-:W-:Y:S01]  /*32f0*/  IMAD.MOV.U32 R10, RZ, RZ, RZ ;  /* 0x000000ffff0a7224 */ /* 0x000fe200078e00ff */
[----:B------:R-:W-:Y:S01]  /*3300*/  UMOV UR17, URZ ;  /* 0x000000ff00117c82 */ /* 0x000fe20008000000 */
[----:B------:R-:W-:Y:S01]  /*3310*/  UMOV UR16, URZ ;  /* 0x000000ff00107c82 */ /* 0x000fe20008000000 */
[----:B------:R-:W-:Y:S01]  /*3320*/  UMOV UR22, 0x0 ;  /* 0x0000000000167882 */ /* 0x000fe20000000000 */
[----:B------:R-:W-:Y:S01]  /*3330*/  UMOV UR23, 0x4418490 ;  /* 0x0441849000177882 */ /* 0x000fe20000000000 */
[----:B------:R-:W-:Y:S01]  /*3340*/  UMOV UR20, 0x0 ;  /* 0x0000000000147882 */ /* 0x000fe20000000000 */
[----:B------:R-:W-:Y:S01]  /*3350*/  UMOV UR21, 0x4418490 ;  /* 0x0441849000157882 */ /* 0x000fe20000000000 */
[----:B--2---:R-:W-:Y:S01]  /*3360*/  ULEA UR6, UR6, UR4, 0x18 ;  /* 0x0000000406067291 */ /* 0x004fe2000f8ec0ff */
[----:B------:R-:W2:Y:S03]  /*3370*/  LDCU UR4, c[0x0][0x38c] ;  /* 0x00007180ff0477ac */ /* 0x000ea60008000800 */
[----:B------:R-:W-:-:S02]  /*3380*/  UIADD3 UR11, UPT, UPT, UR6, 0x11800, URZ ;  /* 0x00011800060b7890 */ /* 0x000fc4000fffe0ff */
[----:B----4-:R-:W-:-:S03]  /*3390*/  UIADD3 UR7, UPT, UPT, UR7, 0x1f, URZ ;  /* 0x0000001f07077890 */ /* 0x010fc6000fffe0ff */
[----:B-1----:R-:W1:Y:S01]  /*33a0*/  LDS R0, [UR6+0x190] ;  /* 0x00019006ff007984 */ /* 0x002e620008000800 */
[----:B------:R-:W-:Y:S02]  /*33b0*/  UIADD3 UR18, UPT, UPT, UR6, 0x8800, URZ ;  /* 0x0000880006127890 */ /* 0x000fe4000fffe0ff */
[----:B------:R-:W-:Y:S02]  /*33c0*/  USHF.R.S32.HI UR5, URZ, 0x1f, UR7 ;  /* 0x0000001fff057899 */ /* 0x000fe40008011407 */
[----:B------:R-:W-:Y:S02]  /*33d0*/  USHF.R.U32.HI UR11, URZ, 0x4, UR11 ;  /* 0x00000004ff0b7899 */ /* 0x000fe4000801160b */
[----:B------:R-:W-:Y:S02]  /*33e0*/  ULEA.HI UR5, UR5, UR7, URZ, 0x5 ;  /* 0x0000000705057291 */ /* 0x000fe4000f8f28ff */
[----:B------:R-:W-:Y:S02]  /*33f0*/  USHF.R.U32.HI UR18, URZ, 0x4, UR18 ;  /* 0x00000004ff127899 */ /* 0x000fe40008011612 */
[----:B------:R-:W-:-:S02]  /*3400*/  USHF.R.S32.HI UR5, URZ, 0x5, UR5 ;  /* 0x00000005ff057899 */ /* 0x000fc40008011405 */
[----:B------:R-:W-:Y:S02]  /*3410*/  ULOP3.LUT UR11, UR11, 0x3fff, URZ, 0xc0, !UPT ;  /* 0x00003fff0b0b7892 */ /* 0x000fe4000f8ec0ff */
[----:B------:R-:W-:Y:S02]  /*3420*/  UISETP.LT.AND UP0, UPT, UR5, 0x1, UPT ;  /* 0x000000010500788c */ /* 0x000fe4000bf01270 */
[----:B------:R-:W-:Y:S02]  /*3430*/  ULOP3.LUT UR18, UR18, 0x3fff, URZ, 0xc0, !UPT ;  /* 0x00003fff12127892 */ /* 0x000fe4000f8ec0ff */
[----:B------:R-:W-:Y:S02]  /*3440*/  USEL UR10, UR5, 0x1, !UP0 ;  /* 0x00000001050a7887 */ /* 0x000fe4000c000000 */
[----:B------:R-:W-:Y:S02]  /*3450*/  ULOP3.LUT UR11, UR11, 0x1000000, URZ, 0xfc, !UPT ;  /* 0x010000000b0b7892 */ /* 0x000fe4000f8efcff */
[----:B------:R-:W-:-:S02]  /*3460*/  UIADD3 UR10, UPT, UPT, -UR10, URZ, URZ ;  /* 0x000000ff0a0a7290 */ /* 0x000fc4000fffe1ff */
[----:B--2---:R-:W-:Y:S01]  /*3470*/  UISETP.GE.AND UP3, UPT, UR4, 0x1, UPT ;  /* 0x000000010400788c */ /* 0x004fe2000bf66270 */
[----:B-1----:R-:W-:-:S15]  /*3480*/  R2UR UR19, R0 ;  /* 0x00000000001372ca */ /* 0x002fde00000e0000 */
.L_x_65:
[----:B------:R-:W-:Y:S02]  /*3490*/  LEA R0, R10, UR6, 0x3 ;  /* 0x000000060a007c11 */ /* 0x000fe4000f8e18ff */
[----:B------:R-:W-:Y:S02]  /*34a0*/  SHF.L.U32 R2, R9, 0x1f, RZ ;  /* 0x0000001f09027819 */ /* 0x000fe400000006ff */
[----:B------:R-:W-:Y:S01]  /*34b0*/  PLOP3.LUT P0, PT, PT, PT, UP3, 0x80, 0x8 ;  /* 0x000000000008781c */ /* 0x000fe20003f0f038 */
[----:B------:R-:W-:Y:S01]  /*34c0*/  VIADD R3, R0, 0xf0 ;  /* 0x000000f000037836 */ /* 0x000fe20000000000 */
[----:B-1----:R-:W1:Y:S02]  /*34d0*/  SYNCS.PHASECHK.TRANS64.TRYWAIT P1, [R0+URZ+0xe0], R2 ;  /* 0x0000e002000075a7 */ /* 0x002e6400080211ff */
[----:B-1--4-:R-:W-:Y:S09]  /*34e0*/  @!P1 BRA `(.L_x_59) ;  /* 0x0000006400049947 */ /* 0x012ff20003800000 */
.L_x_162:
[----:B------:R-:W-:Y:S01]  /*34f0*/  LEA R4, R10, UR6, 0x4 ;  /* 0x000000060a047c11 */ /* 0x000fe2000f8e20ff */
[----:B------:R-:W-:Y:S01]  /*3500*/  @UP3 ULEA UR4, UR16, UR6, 0x3 ;  /* 0x0000000610043291 */ /* 0x000fe2000f8e18ff */
[----:B------:R-:W-:Y:S01]  /*3510*/  PLOP3.LUT P2, PT, PT, PT, PT, 0x80, 0x8 ;  /* 0x000000000008781c */ /* 0x000fe20003f4f070 */
[----:B------:R-:W-:Y:S01]  /*3520*/  ULEA UR8, UR17, UR6, 0x3 ;  /* 0x0000000611087291 */ /* 0x000fe2000f8e18ff */
[----:B------:R-:W-:Y:S02]  /*3530*/  PRMT R3, RZ, 0x654, R3 ;  /* 0x00000654ff037816 */ /* 0x000fe40000000003 */
[----:B------:R-:W2:Y:S01]  /*3540*/  LDS.128 R4, [R4+0x170] ;  /* 0x0001700004047984 */ /* 0x000ea20000000c00 */
[----:B-1----:R-:W-:Y:S02]  /*3550*/  @P0 SHF.L.U32 R2, R8, 0x1f, RZ ;  /* 0x0000001f08020819 */ /* 0x002fe400000006ff */
[----:B------:R-:W-:Y:S01]  /*3560*/  SHF.L.U32 R0, R11, 0x1f, RZ ;  /* 0x0000001f0b007819 */ /* 0x000fe200000006ff */
[----:B------:R-:W-:Y:S01]  /*3570*/  @!PT LDS RZ, [RZ] ;  /* 0x00000000fffff984 */ /* 0x000fe20000000800 */
[----:B------:R-:W-:Y:S01]  /*3580*/  @!PT LDS RZ, [RZ] ;  /* 0x00000000fffff984 */ /* 0x000fe20000000800 */
[----:B------:R-:W-:Y:S01]  /*3590*/  @!PT LDS RZ, [RZ] ;  /* 0x00000000fffff984 */ /* 0x000fe20000000800 */
[----:B------:R-:W-:Y:S01]  /*35a0*/  @!PT LDS RZ, [RZ] ;  /* 0x00000000fffff984 */ /* 0x000fe20000000800 */
[----:B------:R1:W-:Y:S06]  /*35b0*/  MEMBAR.ALL.CTA ;  /* 0x0000000000007992 */ /* 0x0003ec0000008000 */
[----:B-1----:R-:W1:Y:S02]  /*35c0*/  FENCE.VIEW.ASYNC.S ;  /* 0x00000000000073c6 */ /* 0x002e640000000000 */
[----:B-1----:R1:W-:Y:S01]  /*35d0*/  SYNCS.ARRIVE.TRANS64.RED.A1T0 RZ, [R3+URZ], RZ ;  /* 0x000000ff03ff79a7 */ /* 0x0023e200081004ff */
[----:B------:R1:W4:Y:S01]  /*35e0*/  @P0 SYNCS.PHASECHK.TRANS64.TRYWAIT P2, [UR4], R2 ;  /* 0x00000002ff0005a7 */ /* 0x0003220008041104 */
[----:B------:R-:W-:Y:S01]  /*35f0*/  ULEA.HI UR4, UR17, UR17, URZ, 0x1 ;  /* 0x0000001111047291 */ /* 0x000fe2000f8f08ff */
[----:B--2---:R-:W-:-:S03]  /*3600*/  LOP3.LUT P1, RZ, R6, 0x1, RZ, 0xc0, !PT ;  /* 0x0000000106ff7812 */ /* 0x004fc6000782c0ff */
[----:B------:R-:W-:Y:S02]  /*3610*/  USHF.L.U32 UR9, UR4, 0x7, URZ ;  /* 0x0000000704097899 */ /* 0x000fe400080006ff */
[----:B------:R-:W-:Y:S02]  /*3620*/  ULOP3.LUT UR4, UR4, 0xffe, URZ, 0xc0, !UPT ;  /* 0x00000ffe04047892 */ /* 0x000fe4000f8ec0ff */
[----:B------:R-:W-:Y:S02]  /*3630*/  ULOP3.LUT UR9, UR9, 0xffffff00, URZ, 0xc0, !UPT ;  /* 0xffffff0009097892 */ /* 0x000fe4000f8ec0ff */
[----:B------:R-:W-:Y:S02]  /*3640*/  UIADD3 UR4, UPT, UPT, -UR4, UR17, URZ ;  /* 0x0000001104047290 */ /* 0x000fe4000fffe1ff */
[----:B------:R-:W-:Y:S01]  /*3650*/  UIADD3 UR9, UPT, UPT, UR19, UR9, URZ ;  /* 0x0000000913097290 */ /* 0x000fe2000fffe0ff */
[----:B------:R-:W2:Y:S03]  /*3660*/  SYNCS.PHASECHK.TRANS64.TRYWAIT P0, [UR8+0x120], R0 ;  /* 0x00012000ff0075a7 */ /* 0x000ea60008001108 */
[----:B------:R-:W-:Y:S01]  /*3670*/  ULEA UR9, UR4, UR9, 0x14 ;  /* 0x0000000904097291 */ /* 0x000fe2000f8ea0ff */
[----:B-12-4-:R-:W-:Y:S11]  /*3680*/  @!P0 BRA `(.L_x_60) ;  /* 0x0000006000b08947 */ /* 0x016ff60003800000 */
.L_x_164:
[----:B------:R-:W-:Y:S01]  /*3690*/  IADD3 R10, PT, PT, R10, 0x1, RZ ;  /* 0x000000010a0a7810 */ /* 0x000fe20007ffe0ff */
[----:B------:R-:W-:Y:S06]  /*36a0*/  BRA.U !UP3, `(.L_x_61) ;  /* 0x000000010b987547 */ /* 0x000fec000b800000 */
[----:B------:R-:W-:Y:S01]  /*36b0*/  UPLOP3.LUT UP4, UPT, UPT, UPT, UPT, 0x40, 0x4 ;  /* 0x000000000004789c */ /* 0x000fe20003f8e870 */
[----:B------:R-:W-:Y:S01]  /*36c0*/  UMOV UR15, UR10 ;  /* 0x0000000a000f7c82 */ /* 0x000fe20008000000 */
[----:B------:R-:W-:Y:S01]  /*36d0*/  UMOV UR14, UR5 ;  /* 0x00000005000e7c82 */ /* 0x000fe20008000000 */
[----:B------:R-:W-:-:S08]  /*36e0*/  UMOV UR13, UR16 ;  /* 0x00000010000d7c82 */ /* 0x000fd00008000000 */
.L_x_64:
[----:B------:R-:W-:Y:S02]  /*36f0*/  UIADD3 UR15, UPT, UPT, UR15, 0x1, URZ ;  /* 0x000000010f0f7890 */ /* 0x000fe4000fffe0ff */
[----:B--2---:R-:W-:Y:S02]  /*3700*/  ULEA UR7, UR13, UR6, 0x3 ;  /* 0x000000060d077291 */ /* 0x004fe4000f8e18ff */
[----:B------:R-:W-:Y:S01]  /*3710*/  UISETP.NE.AND UP0, UPT, UR15, URZ, UPT ;  /* 0x000000ff0f00728c */ /* 0x000fe2000bf05270 */
[----:B----4-:R-:W-:Y:S10]  /*3720*/  @P2 BRA `(.L_x_62) ;  /* 0x00000000000c2947 */ /* 0x010ff40003800000 */
[----:B-1----:R-:W-:Y:S04]  /*3730*/  SHF.L.U32 R2, R8, 0x1f, RZ ;  /* 0x0000001f08027819 */ /* 0x002fe800000006ff */
[----:B------:R-:W1:Y:S02]  /*3740*/  SYNCS.PHASECHK.TRANS64.TRYWAIT P0, [UR7], R2 ;  /* 0x00000002ff0075a7 */ /* 0x000e640008001107 */
[----:B-1----:R-:W-:Y:S05]  /*3750*/  @!P0 BRA `(.L_x_63) ;  /* 0x0000006000948947 */ /* 0x002fea0003800000 */
.L_x_62:
[----:B------:R-:W-:Y:S01]  /*3760*/  UISETP.NE.AND UP1, UPT, UR14, 0x1, UPT ;  /* 0x000000010e00788c */ /* 0x000fe2000bf25270 */
[----:B------:R-:W-:Y:S01]  /*3770*/  PLOP3.LUT P2, PT, PT, PT, PT, 0x80, 0x8 ;  /* 0x000000000008781c */ /* 0x000fe20003f4f070 */
[----:B------:R-:W-:Y:S02]  /*3780*/  UIADD3 UR16, UPT, UPT, UR13, 0x1, URZ ;  /* 0x000000010d107890 */ /* 0x000fe4000fffe0ff */
[----:B------:R-:W-:Y:S02]  /*3790*/  ULEA UR24, UR13, UR18, 0x8 ;  /* 0x000000120d187291 */ /* 0x000fe4000f8e40ff */
[----:B------:R-:W-:Y:S01]  /*37a0*/  UISETP.NE.AND UP2, UPT, UR16, 0x9, UPT ;  /* 0x000000091000788c */ /* 0x000fe2000bf45270 */
[----:B------:R-:W-:Y:S01]  /*37b0*/  PLOP3.LUT P0, PT, PT, PT, UP1, 0x80, 0x8 ;  /* 0x000000000008781c */ /* 0x000fe20003f0f018 */
[----:B------:R-:W-:Y:S02]  /*37c0*/  ULEA UR26, UR13, UR11, 0xa ;  /* 0x0000000b0d1a7291 */ /* 0x000fe4000f8e50ff */
[----:B------:R-:W-:Y:S02]  /*37d0*/  USEL UR12, URZ, 0x1, UP2 ;  /* 0x00000001ff0c7887 */ /* 0x000fe40009000000 */
[----:B------:R-:W-:Y:S02]  /*37e0*/  USEL UR16, UR16, URZ, UP2 ;  /* 0x000000ff10107287 */ /* 0x000fe40009000000 */
[----:B------:R-:W-:Y:S02]  /*37f0*/  UIADD3 UR30, UPT, UPT, UR24, 0x80, URZ ;  /* 0x00000080181e7890 */ /* 0x000fe4000fffe0ff */
[----:B------:R-:W-:Y:S01]  /*3800*/  @UP1 ULEA UR4, UR16, UR6, 0x3 ;  /* 0x0000000610041291 */ /* 0x000fe2000f8e18ff */
[----:B------:R-:W-:Y:S01]  /*3810*/  LOP3.LUT R8, R8, UR12, RZ, 0x3c, !PT ;  /* 0x0000000c08087c12 */ /* 0x000fe2000f8e3cff */
[----:B------:R-:W-:Y:S02]  /*3820*/  UIADD3 UR28, UPT, UPT, UR26, 0x80, URZ ;  /* 0x000000801a1c7890 */ /* 0x000fe4000fffe0ff */
[----:B------:R-:W-:Y:S01]  /*3830*/  UIADD3 UR7, UPT, UPT, UR7, 0x48, URZ ;  /* 0x0000004807077890 */ /* 0x000fe2000fffe0ff */
[----:B-1----:R-:W-:Y:S01]  /*3840*/  @P0 SHF.L.U32 R0, R8, 0x1f, RZ ;  /* 0x0000001f08000819 */ /* 0x002fe200000006ff */
[----:B------:R-:W-:Y:S01]  /*3850*/  UMOV UR25, 0x40004040 ;  /* 0x4000404000197882 */ /* 0x000fe20000000000 */
[----:B------:R-:W-:Y:S01]  /*3860*/  UMOV UR27, 0x40004040 ;  /* 0x40004040001b7882 */ /* 0x000fe20000000000 */
[----:B------:R-:W-:Y:S01]  /*3870*/  UMOV UR31, 0x40004040 ;  /* 0x40004040001f7882 */ /* 0x000fe20000000000 */
[----:B------:R2:W4:Y:S01]  /*3880*/  @P0 SYNCS.PHASECHK.TRANS64.TRYWAIT P2, [UR4], R0 ;  /* 0x00000000ff0005a7 */ /* 0x0005220008041104 */
[----:B------:R-:W-:Y:S01]  /*3890*/  UIADD3 UR14, UPT, UPT, UR14, -0x1, URZ ;  /* 0xffffffff0e0e7890 */ /* 0x000fe2000fffe0ff */
[----:B------:R2:W-:Y:S01]  /*38a0*/  UTCHMMA gdesc[UR24], gdesc[UR26], tmem[UR9], tmem[UR22], idesc[UR23], UP4 ;  /* 0x00ff161a180075ea */ /* 0x0005e2000a000009 */
[----:B------:R-:W-:Y:S01]  /*38b0*/  UPLOP3.LUT UP4, UPT, UPT, UPT, UPT, 0x80, 0x8 ;  /* 0x000000000008789c */ /* 0x000fe20003f8f070 */
[----:B------:R-:W-:Y:S01]  /*38c0*/  UMOV UR29, 0x40004040 ;  /* 0x40004040001d7882 */ /* 0x000fe20000000000 */
[----:B------:R-:W-:Y:S01]  /*38d0*/  UMOV UR13, UR16 ;  /* 0x00000010000d7c82 */ /* 0x000fe20008000000 */
[----:B------:R2:W-:Y:S01]  /*38e0*/  UTCHMMA gdesc[UR30], gdesc[UR28], tmem[UR9], tmem[UR20], idesc[UR21], UPT ;  /* 0x00ff141c1e0075ea */ /* 0x0005e2000b800009 */
[----:B------:R2:W-:Y:S01]  /*38f0*/  UTCBAR [UR7], URZ ;  /* 0x000000ff070073e9 */ /* 0x0005e200080000ff */
[----:B------:R-:W-:Y:S06]  /*3900*/  BRA.U UP0, `(.L_x_64) ;  /* 0xfffffffd00787547 */ /* 0x000fec000b83ffff */
.L_x_61:
[----:B------:R-:W-:Y:S01]  /*3910*/  UIADD3 UR17, UPT, UPT, UR17, 0x1, URZ ;  /* 0x0000000111117890 */ /* 0x000fe2000fffe0ff */
[C---:B------:R-:W-:Y:S01]  /*3920*/  ISETP.NE.AND P0, PT, R10.reuse, 0x2, PT ;  /* 0x000000020a00780c */ /* 0x040fe20003f05270 */
[----:B------:R-:W-:Y:S02]  /*3930*/  UIADD3 UR8, UPT, UPT, UR8, 0x100, URZ ;  /* 0x0000010008087890 */ /* 0x000fe4000fffe0ff */
[----:B------:R-:W-:Y:S01]  /*3940*/  UISETP.NE.AND UP0, UPT, UR17, 0x4, UPT ;  /* 0x000000041100788c */ /* 0x000fe2000bf05270 */
[----:B-12---:R-:W-:Y:S02]  /*3950*/  SEL R0, RZ, 0x1, P0 ;  /* 0x00000001ff007807 */ /* 0x006fe40000000000 */
[----:B------:R-:W-:Y:S01]  /*3960*/  SEL R10, R10, RZ, P0 ;  /* 0x000000ff0a0a7207 */ /* 0x000fe20000000000 */
[----:B------:R-:W-:Y:S01]  /*3970*/  USEL UR4, URZ, 0x1, UP0 ;  /* 0x00000001ff047887 */ /* 0x000fe20008000000 */
[----:B------:R-:W-:Y:S01]  /*3980*/  LOP3.LUT R9, R9, R0, RZ, 0x3c, !PT ;  /* 0x0000000009097212 */ /* 0x000fe200078e3cff */
[----:B------:R-:W-:Y:S01]  /*3990*/  USEL UR17, UR17, URZ, UP0 ;  /* 0x000000ff11117287 */ /* 0x000fe20008000000 */
[----:B------:R1:W-:Y:S03]  /*39a0*/  UTCBAR [UR8], URZ ;  /* 0x000000ff080073e9 */ /* 0x0003e600080000ff */
[----:B------:R-:W-:Y:S01]  /*39b0*/  LOP3.LUT R11, R11, UR4, RZ, 0x3c, !PT ;  /* 0x000000040b0b7c12 */ /* 0x000fe2000f8e3cff */
[----:B------:R-:W-:Y:S07]  /*39c0*/  @P1 BRA `(.L_x_65) ;  /* 0xfffffff800b01947 */ /* 0x000fee000383ffff */
[----:B------:R-:W2:Y:S01]  /*39d0*/  S2UR UR4, SR_CgaCtaId ;  /* 0x00000000000479c3 */ /* 0x000ea20000008800 */
[----:B------:R-:W-:Y:S01]  /*39e0*/  ELECT P0, URZ, PT ;  /* 0x0000000000ff782f */ /* 0x000fe20003800000 */
[----:B------:R-:W-:Y:S01]  /*39f0*/  IMAD.MOV.U32 R0, RZ, RZ, 0x1 ;  /* 0x00000001ff007424 */ /* 0x000fe200078e00ff */
[----:B------:R-:W-:Y:S01]  /*3a00*/  UIADD3 UR6, UPT, UPT, UR6, 0x120, URZ ;  /* 0x0000012006067890 */ /* 0x000fe2000fffe0ff */
[----:B------:R-:W-:Y:S01]  /*3a10*/  SHF.L.U32 R2, R11, 0x1f, RZ ;  /* 0x0000001f0b027819 */ /* 0x000fe200000006ff */
[----:B------:R-:W-:-:S03]  /*3a20*/  UMOV UR5, 0x40 ;  /* 0x0000004000057882 */ /* 0x000fc60000000000 */
[----:B------:R-:W-:Y:S01]  /*3a30*/  UVIRTCOUNT.DEALLOC.SMPOOL 0x80 ;  /* 0x000000800000784c */ /* 0x000fe20000000000 */
[----:B--2---:R-:W-:Y:S02]  /*3a40*/  ULEA UR4, UR4, UR5, 0x18 ;  /* 0x0000000504047291 */ /* 0x004fe4000f8ec0ff */
[----:B------:R-:W-:-:S07]  /*3a50*/  ULEA UR5, UR17, UR6, 0x3 ;  /* 0x0000000611057291 */ /* 0x000fce000f8e18ff */
[----:B------:R2:W-:Y:S02]  /*3a60*/  @P0 STS.U8 [UR4+0x1c], R0 ;  /* 0x00001c00ff000988 */ /* 0x0005e40008000004 */
[----:B------:R-:W3:Y:S02]  /*3a70*/  SYNCS.PHASECHK.TRANS64.TRYWAIT P0, [UR5], R2 ;  /* 0x00000002ff0075a7 */ /* 0x000ee40008001105 */
[----:B--23--:R-:W-:Y:S05]  /*3a80*/  @!P0 BRA `(.L_x_66) ;  /* 0x0000005c00e08947 */ /* 0x00cfea0003800000 */
.L_x_167:
[----:B------:R-:W-:-:S04]  /*3a90*/  UIADD3 UR7, UPT, UPT, UR17, 0x1, URZ ;  /* 0x0000000111077890 */ /* 0x000fc8000fffe0ff */
[----:B------:R-:W-:-:S04]  /*3aa0*/  UISETP.NE.AND UP0, UPT, UR7, 0x4, UPT ;  /* 0x000000040700788c */ /* 0x000fc8000bf05270 */
[----:B-1----:R-:W-:Y:S02]  /*3ab0*/  USEL UR8, URZ, 0x1, UP0 ;  /* 0x00000001ff087887 */ /* 0x002fe40008000000 */
[----:B------:R-:W-:-:S04]  /*3ac0*/  USEL UR7, UR7, URZ, UP0 ;  /* 0x000000ff07077287 */ /* 0x000fc80008000000 */
[----:B------:R-:W-:Y:S01]  /*3ad0*/  ULEA UR5, UR7, UR6, 0x3 ;  /* 0x0000000607057291 */ /* 0x000fe2000f8e18ff */
[----:B--2---:R-:W-:-:S04]  /*3ae0*/  LOP3.LUT R2, R11, UR8, RZ, 0x3c, !PT ;  /* 0x000000080b027c12 */ /* 0x004fc8000f8e3cff */
[----:B------:R-:W-:-:S04]  /*3af0*/  SHF.L.U32 R3, R2, 0x1f, RZ ;  /* 0x0000001f02037819 */ /* 0x000fc800000006ff */
[----:B------:R-:W1:Y:S02]  /*3b00*/  SYNCS.PHASECHK.TRANS64.TRYWAIT P0, [UR5], R3 ;  /* 0x00000003ff0075a7 */ /* 0x000e640008001105 */
[----:B-1----:R-:W-:Y:S05]  /*3b10*/  @!P0 BRA `(.L_x_67) ;  /* 0x0000005c00d48947 */ /* 0x002fea0003800000 */
.L_x_169:
        /* <DEDUP_REMOVED lines=9> */
.L_x_171:
[----:B------:R-:W-:-:S04]  /*3bb0*/  UIADD3 UR7, UPT, UPT, UR7, 0x1, URZ ;  /* 0x0000000107077890 */ /* 0x000fc8000fffe0ff */
[----:B------:R-:W-:-:S04]  /*3bc0*/  UISETP.NE.AND UP0, UPT, UR7, 0x4, UPT ;  /* 0x000000040700788c */ /* 0x000fc8000bf05270 */
[----:B------:R-:W-:Y:S02]  /*3bd0*/  USEL UR5, URZ, 0x1, UP0 ;  /* 0x00000001ff057887 */ /* 0x000fe40008000000 */
[----:B------:R-:W-:-:S04]  /*3be0*/  USEL UR7, UR7, URZ, UP0 ;  /* 0x000000ff07077287 */ /* 0x000fc80008000000 */
[----:B------:R-:W-:Y:S01]  /*3bf0*/  ULEA UR7, UR7, UR6, 0x3 ;  /* 0x0000000607077291 */ /* 0x000fe2000f8e18ff */
[----:B------:R-:W-:-:S04]  /*3c00*/  LOP3.LUT R2, R2, UR5, RZ, 0x3c, !PT ;  /* 0x0000000502027c12 */ /* 0x000fc8000f8e3cff */
[----:B------:R-:W-:-:S04]  /*3c10*/  SHF.L.U32 R2, R2, 0x1f, RZ ;  /* 0x0000001f02027819 */ /* 0x000fc800000006ff */
[----:B------:R-:W2:Y:S02]  /*3c20*/  SYNCS.PHASECHK.TRANS64.TRYWAIT P0, [UR7], R2 ;  /* 0x00000002ff0075a7 */ /* 0x000ea40008001107 */
[----:B--2---:R-:W-:Y:S05]  /*3c30*/  @!P0 BRA `(.L_x_69) ;  /* 0x0000005c00bc8947 */ /* 0x004fea0003800000 */
.L_x_173:
[----:B------:R-:W-:Y:S01]  /*3c40*/  NOP ;  /* 0x0000000000007918 */ /* 0x000fe20000000000 */
[----:B-1----:R-:W1:Y:S01]  /*3c50*/  LDS R0, [UR4+0x14] ;  /* 0x00001404ff007984 */ /* 0x002e620008000800 */
[----:B------:R-:W-:Y:S01]  /*3c60*/  ULOP3.LUT UR6, UR19, 0xffff, URZ, 0xc0, !UPT ;  /* 0x0000ffff13067892 */ /* 0x000fe2000f8ec0ff */
[----:B------:R-:W-:Y:S01]  /*3c70*/  UMOV UR8, 0xffff ;  /* 0x0000ffff00087882 */ /* 0x000fe20000000000 */
[----:B------:R-:W-:Y:S02]  /*3c80*/  UMOV UR5, 0x1 ;  /* 0x0000000100057882 */ /* 0x000fe40000000000 */
[----:B------:R-:W-:-:S04]  /*3c90*/  USHF.R.U32.HI UR6, URZ, 0x5, UR6 ;  /* 0x00000005ff067899 */ /* 0x000fc80008011606 */
[----:B------:R-:W-:Y:S02]  /*3ca0*/  USHF.L.U32 UR8, UR8, UR6, URZ ;  /* 0x0000000608087299 */ /* 0x000fe400080006ff */
[----:B------:R-:W-:-:S04]  /*3cb0*/  USHF.L.U32 UR5, UR5, UR6, URZ ;  /* 0x0000000605057299 */ /* 0x000fc800080006ff */
[----:B-1----:R-:W-:-:S04]  /*3cc0*/  LOP3.LUT R0, R0, UR8, RZ, 0xc0, !PT ;  /* 0x0000000800007c12 */ /* 0x002fc8000f8ec0ff */
[----:B------:R-:W-:-:S13]  /*3cd0*/  ISETP.NE.AND P0, PT, R0, UR8, PT ;  /* 0x0000000800007c0c */ /* 0x000fda000bf05270 */
[----:B------:R-:W-:Y:S05]  /*3ce0*/  @P0 BRA `(.L_x_70) ;  /* 0x0000000000580947 */ /* 0x000fea0003800000 */
[----:B------:R-:W1:Y:S02]  /*3cf0*/  LDS R0, [UR4+0x18] ;  /* 0x00001804ff007984 */ /* 0x000e640008000800 */
[----:B-1----:R-:W-:-:S04]  /*3d00*/  LOP3.LUT R0, R0, UR5, RZ, 0xc0, !PT ;  /* 0x0000000500007c12 */ /* 0x002fc8000f8ec0ff */
[----:B------:R-:W-:-:S13]  /*3d10*/  ISETP.NE.AND P0, PT, R0, UR5, PT ;  /* 0x0000000500007c0c */ /* 0x000fda000bf05270 */
[----:B------:R-:W-:Y:S05]  /*3d20*/  @P0 BRA `(.L_x_71) ;  /* 0x00000000003c0947 */ /* 0x000fea0003800000 */
[----:B------:R-:W1:Y:S01]  /*3d30*/  S2R R2, SR_LANEID ;  /* 0x0000000000027919 */ /* 0x000e620000000000 */
[----:B------:R-:W-:Y:S01]  /*3d40*/  ULOP3.LUT UR8, URZ, UR8, URZ, 0x33, !UPT ;  /* 0x00000008ff087292 */ /* 0x000fe2000f8e33ff */
[----:B------:R-:W-:Y:S02]  /*3d50*/  VOTEU.ANY UR7, UPT, PT ;  /* 0x0000000000077886 */ /* 0x000fe400038e0100 */
[----:B------:R-:W-:-:S03]  /*3d60*/  UFLO.U32 UR7, UR7 ;  /* 0x00000007000772bd */ /* 0x000fc600080e0000 */
[----:B------:R-:W-:-:S04]  /*3d70*/  IMAD.U32 R0, RZ, RZ, UR8 ;  /* 0x00000008ff007e24 */ /* 0x000fc8000f8e00ff */
[----:B------:R2:W3:Y:S02]  /*3d80*/  REDUX UR6, R0 ;  /* 0x00000000000673c4 */ /* 0x0004e40000000000 */
[----:B------:R1:W-:Y:S02]  /*3d90*/  UTCATOMSWS.AND URZ, UR8 ;  /* 0x0000000800ff79e3 */ /* 0x0003e40008000000 */
[----:B-1----:R-:W-:Y:S02]  /*3da0*/  ISETP.EQ.U32.AND P0, PT, R2, UR7, PT ;  /* 0x0000000702007c0c */ /* 0x002fe4000bf02070 */
[----:B--2---:R-:W-:Y:S02]  /*3db0*/  LOP3.LUT R0, RZ, UR5, RZ, 0x33, !PT ;  /* 0x00000005ff007c12 */ /* 0x004fe4000f8e33ff */
[----:B---3--:R-:W-:Y:S02]  /*3dc0*/  MOV R2, UR6 ;  /* 0x0000000600027c02 */ /* 0x008fe40008000f00 */
[----:B------:R-:W1:Y:S07]  /*3dd0*/  REDUX UR5, R0 ;  /* 0x00000000000573c4 */ /* 0x000e6e0000000000 */
[----:B------:R2:W-:Y:S01]  /*3de0*/  @P0 ATOMS.AND RZ, [UR4+0x14], R2 ;  /* 0x00001402ffff098c */ /* 0x0005e2000a800004 */
[----:B-1----:R-:W-:-:S05]  /*3df0*/  IMAD.U32 R0, RZ, RZ, UR5 ;  /* 0x00000005ff007e24 */ /* 0x002fca000f8e00ff */
[----:B------:R2:W-:Y:S01]  /*3e00*/  @P0 ATOMS.AND RZ, [UR4+0x18], R0 ;  /* 0x00001800ffff098c */ /* 0x0005e2000a800004 */
[----:B------:R-:W-:Y:S05]  /*3e10*/  BRA `(.L_x_72) ;  /* 0x0000000000147947 */ /* 0x000fea0003800000 */
.L_x_71:
[----:B------:R-:W-:Y:S02]  /*3e20*/  MOV R2, 0x3e40 ;  /* 0x00003e4000027802 */ /* 0x000fe40000000f00 */
[----:B----45:R-:W-:Y:S05]  /*3e30*/  CALL.REL.NOINC `($__internal_0_$__cuda_sm10x_tcgen05_guardrail_trap_col_being_dealloced_not_returned_by_alloc) ;  /* 0x0000006000a47944 */ /* 0x030fea0003c00000 */
[----:B------:R-:W-:Y:S05]  /*3e40*/  BRA `(.L_x_72) ;  /* 0x0000000000087947 */ /* 0x000fea0003800000 */
.L_x_70:
[----:B------:R-:W-:Y:S02]  /*3e50*/  MOV R2, 0x3e70 ;  /* 0x00003e7000027802 */ /* 0x000fe40000000f00 */
[----:B----45:R-:W-:Y:S05]  /*3e60*/  CALL.REL.NOINC `($__internal_2_$__cuda_sm10x_tcgen05_guardrail_trap_unallocated_columns_being_dealloced) ;  /* 0x0000006000b07944 */ /* 0x030fea0003c00000 */
.L_x_72:
[----:B------:R-:W-:Y:S01]  /*3e70*/  NOP ;  /* 0x0000000000007918 */ /* 0x000fe20000000000 */
[----:B------:R-:W-:Y:S05]  /*3e80*/  EXIT ;  /* 0x000000000000794d */ /* 0x000fea0003800000 */
.L_x_54:
[----:B------:R-:W-:-:S09]  /*3e90*/  UISETP.NE.OR UP2, UPT, UR8, 0x3, !UP2 ;  /* 0x000000030800788c */ /* 0x000fd2000d745670 */
[----:B------:R-:W-:Y:S05]  /*3ea0*/  BRA.U UP2, `(.L_x_73) ;  /* 0x00000011020c7547 */ /* 0x000fea000b800000 */
[----:B------:R-:W1:Y:S01]  /*3eb0*/  LDC R0, c[0x0][0xb30] ;  /* 0x0002cc00ff007b82 */ /* 0x000e620000000800 */
[----:B------:R-:W2:Y:S01]  /*3ec0*/  LDCU.64 UR8, c[0x0][0x888] ;  /* 0x00011100ff0877ac */ /* 0x000ea20008000a00 */
[----:B------:R-:W-:Y:S02]  /*3ed0*/  HFMA2 R27, -RZ, RZ, 0, 0 ;  /* 0x00000000ff1b7431 */ /* 0x000fe400000001ff */
[----:B------:R-:W-:Y:S01]  /*3ee0*/  IMAD.MOV.U32 R29, RZ, RZ, 0x1 ;  /* 0x00000001ff1d7424 */ /* 0x000fe200078e00ff */
[----:B------:R-:W-:Y:S01]  /*3ef0*/  MOV R25, 0x2000 ;  /* 0x0000200000197802 */ /* 0x000fe20000000f00 */
[----:B------:R-:W4:Y:S01]  /*3f00*/  LDCU.64 UR4, c[0x0][0x890] ;  /* 0x00011200ff0477ac */ /* 0x000f220008000a00 */
[----:B------:R-:W-:Y:S01]  /*3f10*/  IMAD.MOV.U32 R28, RZ, RZ, RZ ;  /* 0x000000ffff1c7224 */ /* 0x000fe200078e00ff */
[----:B------:R-:W3:Y:S01]  /*3f20*/  LDC R24, c[0x0][0x370] ;  /* 0x0000dc00ff187b82 */ /* 0x000ee20000000800 */
[----:B------:R-:W-:Y:S01]  /*3f30*/  UMOV UR7, 0x400 ;  /* 0x0000040000077882 */ /* 0x000fe20000000000 */
[----:B------:R-:W-:-:S02]  /*3f40*/  UPLOP3.LUT UP1, UPT, UPT, UPT, UPT, 0x40, 0x4 ;  /* 0x000000000004789c */ /* 0x000fc40003f2e870 */
[----:B------:R-:W-:-:S04]  /*3f50*/  ULEA UR7, UR37, UR7, 0x18 ;  /* 0x0000000725077291 */ /* 0x000fc8000f8ec0ff */
[----:B------:R-:W3:Y:S01]  /*3f60*/  LDC R3, c[0x0][0xb0c] ;  /* 0x0002c300ff037b82 */ /* 0x000ee20000000800 */
[----:B------:R-:W-:Y:S02]  /*3f70*/  UIADD3 UR13, UPT, UPT, UR7, 0xa8, URZ ;  /* 0x000000a8070d7890 */ /* 0x000fe4000fffe0ff */
[----:B--2---:R-:W-:Y:S02]  /*3f80*/  UISETP.NE.U32.AND UP2, UPT, UR8, URZ, UPT ;  /* 0x000000ff0800728c */ /* 0x004fe4000bf45070 */
[----:B------:R-:W-:Y:S02]  /*3f90*/  UIADD3 UR33, UPT, UPT, UR7, 0x90, URZ ;  /* 0x0000009007217890 */ /* 0x000fe4000fffe0ff */
[----:B----4-:R-:W-:Y:S01]  /*3fa0*/  UISETP.NE.U32.AND UP3, UPT, UR4, URZ, UPT ;  /* 0x000000ff0400728c */ /* 0x010fe2000bf65070 */
[----:B------:R-:W2:Y:S01]  /*3fb0*/  LDC R18, c[0x0][0xb20] ;  /* 0x0002c800ff127b82 */ /* 0x000ea20000000800 */
[----:B-1----:R-:W-:Y:S01]  /*3fc0*/  ISETP.NE.AND P1, PT, R0, 0x1, PT ;  /* 0x000000010000780c */ /* 0x002fe20003f25270 */
[----:B------:R-:W-:-:S02]  /*3fd0*/  UISETP.NE.AND.EX UP2, UPT, UR9, URZ, UPT, UP2 ;  /* 0x000000ff0900728c */ /* 0x000fc4000bf45320 */
[----:B------:R-:W-:Y:S02]  /*3fe0*/  UIADD3 UR25, UPT, UPT, UR7, 0x98, URZ ;  /* 0x0000009807197890 */ /* 0x000fe4000fffe0ff */
[----:B------:R-:W-:Y:S02]  /*3ff0*/  UIADD3 UR17, UPT, UPT, UR7, 0xa0, URZ ;  /* 0x000000a007117890 */ /* 0x000fe4000fffe0ff */
[----:B------:R-:W1:Y:S01]  /*4000*/  LDC.64 R30, c[0x0][0x348] ;  /* 0x0000d200ff1e7b82 */ /* 0x000e620000000a00 */
[----:B------:R-:W-:Y:S02]  /*4010*/  UPRMT UR13, UR37, 0x654, UR13 ;  /* 0x00000654250d7896 */ /* 0x000fe4000800000d */
[----:B------:R-:W-:-:S05]  /*4020*/  UISETP.NE.AND.EX UP3, UPT, UR5, URZ, UPT, UP3 ;  /* 0x000000ff0500728c */ /* 0x000fca000bf65330 */
[----:B------:R-:W4:Y:S08]  /*4030*/  LDC.64 R16, c[0x0][0xb10] ;  /* 0x0002c400ff107b82 */ /* 0x000f300000000a00 */
[----:B------:R-:W1:Y:S08]  /*4040*/  LDC.64 R6, c[0x0][0xb18] ;  /* 0x0002c600ff067b82 */ /* 0x000e700000000a00 */
[----:B------:R-:W1:Y:S08]  /*4050*/  LDC.64 R4, c[0x0][0xb28] ;  /* 0x0002ca00ff047b82 */ /* 0x000e700000000a00 */
[----:B--23--:R-:W1:Y:S02]  /*4060*/  LDC R19, c[0x0][0x374] ;  /* 0x0000dd00ff137b82 */ /* 0x00ce640000000800 */
.L_x_84:
[C---:B------:R-:W-:Y:S02]  /*4070*/  LEA R0, R28.reuse, UR7, 0x3 ;  /* 0x000000071c007c11 */ /* 0x040fe4000f8e18ff */
[----:B------:R-:W-:Y:S02]  /*4080*/  SHF.L.U32 R2, R27, 0x1f, RZ ;  /* 0x0000001f1b027819 */ /* 0x000fe400000006ff */
[----:B------:R-:W-:Y:S02]  /*4090*/  LEA R20, R28, UR7, 0x4 ;  /* 0x000000071c147c11 */ /* 0x000fe4000f8e20ff */
[----:B--2---:R-:W2:Y:S02]  /*40a0*/  SYNCS.PHASECHK.TRANS64.TRYWAIT P0, [R0+URZ+0xe0], R2 ;  /* 0x0000e002000075a7 */ /* 0x004ea400080011ff */
[----:B--2---:R-:W-:Y:S05]  /*40b0*/  @!P0 BRA `(.L_x_74) ;  /* 0x0000005800b48947 */ /* 0x004fea0003800000 */
.L_x_174:
[----:B------:R-:W-:Y:S01]  /*40c0*/  ISETP.GE.AND P0, PT, R40, 0x1, PT ;  /* 0x000000012800780c */ /* 0x000fe20003f06270 */
[----:B------:R-:W3:Y:S01]  /*40d0*/  LDS.128 R20, [R20+0x170] ;  /* 0x0001700014147984 */ /* 0x000ee20000000c00 */
[----:B--2---:R-:W-:Y:S01]  /*40e0*/  VIADD R0, R0, 0xf0 ;  /* 0x000000f000007836 */ /* 0x004fe20000000000 */
[----:B------:R-:W-:Y:S01]  /*40f0*/  @!PT LDS RZ, [RZ] ;  /* 0x00000000fffff984 */ /* 0x000fe20000000800 */
[----:B------:R-:W-:Y:S01]  /*4100*/  @!PT LDS RZ, [RZ] ;  /* 0x00000000fffff984 */ /* 0x000fe20000000800 */
[----:B------:R-:W-:Y:S01]  /*4110*/  @!PT LDS RZ, [RZ] ;  /* 0x00000000fffff984 */ /* 0x000fe20000000800 */
[----:B------:R-:W-:Y:S01]  /*4120*/  @!PT LDS RZ, [RZ] ;  /* 0x00000000fffff984 */ /* 0x000fe20000000800 */
[----:B------:R2:W-:Y:S06]  /*4130*/  MEMBAR.ALL.CTA ;  /* 0x0000000000007992 */ /* 0x0005ec0000008000 */
[----:B--2---:R-:W2:Y:S01]  /*4140*/  FENCE.VIEW.ASYNC.S ;  /* 0x00000000000073c6 */ /* 0x004ea20000000000 */
[----:B------:R-:W-:Y:S04]  /*4150*/  PRMT R0, RZ, 0x654, R0 ;  /* 0x00000654ff007816 */ /* 0x000fe80000000000 */
[----:B--2---:R2:W-:Y:S01]  /*4160*/  SYNCS.ARRIVE.TRANS64.RED.A1T0 RZ, [R0+URZ], RZ ;  /* 0x000000ff00ff79a7 */ /* 0x0045e200081004ff */
[----:B---3--:R-:W-:Y:S11]  /*4170*/  LOP3.LUT P3, RZ, R22, 0x1, RZ, 0xc0, !PT ;  /* 0x0000000116ff7812 */ /* 0x008ff6000786c0ff */
[----:B------:R-:W-:Y:S02]  /*4180*/  @!UPT UIADD3 URZ, UPT, UPT, URZ, URZ, URZ ;  /* 0x000000fffffff290 */ /* 0x000fe4000fffe0ff */
[----:B------:R-:W-:Y:S02]  /*4190*/  @P3 MOV R11, R20 ;  /* 0x00000014000b3202 */ /* 0x000fe40000000f00 */
[----:B------:R-:W-:Y:S01]  /*41a0*/  @P3 LOP3.LUT R10, R21, 0xffff, RZ, 0xc0, !PT ;  /* 0x0000ffff150a3812 */ /* 0x000fe200078ec0ff */
[----:B--2---:R-:W-:Y:S06]  /*41b0*/  @!P0 BRA `(.L_x_75) ;  /* 0x0000000000a48947 */ /* 0x004fec0003800000 */
[-C--:B-1----:R-:W-:Y:S01]  /*41c0*/  IMAD.HI.U32 R0, R19, R7.reuse, RZ ;  /* 0x0000000713007227 */ /* 0x082fe200078e00ff */
[----:B------:R-:W-:Y:S02]  /*41d0*/  ISETP.NE.AND P0, PT, R6, 0x1, PT ;  /* 0x000000010600780c */ /* 0x000fe40003f05270 */
[----:B------:R-:W-:Y:S01]  /*41e0*/  ISETP.NE.AND P2, PT, R40, 0x1, PT ;  /* 0x000000012800780c */ /* 0x000fe20003f45270 */
[----:B----4-:R-:W-:Y:S01]  /*41f0*/  IMAD.HI.U32 R9, R24, R16, RZ ;  /* 0x0000001018097227 */ /* 0x010fe200078e00ff */
[----:B------:R-:W-:Y:S02]  /*4200*/  SHF.R.U32.HI R0, RZ, R18, R0 ;  /* 0x00000012ff007219 */ /* 0x000fe40000011600 */
[----:B------:R-:W-:Y:S01]  /*4210*/  ISETP.NE.AND P4, PT, R3, 0x1, PT ;  /* 0x000000010300780c */ /* 0x000fe20003f85270 */
[----:B------:R-:W-:Y:S01]  /*4220*/  IMAD.HI.U32 R13, R10, R7, RZ ;  /* 0x000000070a0d7227 */ /* 0x000fe200078e00ff */
[----:B------:R-:W-:Y:S02]  /*4230*/  SHF.R.U32.HI R9, RZ, R17, R9 ;  /* 0x00000011ff097219 */ /* 0x000fe40000011609 */
[----:B------:R-:W-:Y:S01]  /*4240*/  SEL R0, R19, R0, !P0 ;  /* 0x0000000013007207 */ /* 0x000fe20004000000 */
[----:B------:R-:W-:Y:S01]  /*4250*/  IMAD.HI.U32 R12, R11, R16, RZ ;  /* 0x000000100b0c7227 */ /* 0x000fe200078e00ff */
[----:B------:R-:W-:Y:S03]  /*4260*/  SEL R9, R24, R9, !P4 ;  /* 0x0000000918097207 */ /* 0x000fe60006000000 */
[-C--:B------:R-:W-:Y:S01]  /*4270*/  IMAD.HI.U32 R8, R0, R4.reuse, RZ ;  /* 0x0000000400087227 */ /* 0x080fe200078e00ff */
[----:B------:R-:W-:Y:S03]  /*4280*/  SHF.R.U32.HI R12, RZ, R17, R12 ;  /* 0x00000011ff0c7219 */ /* 0x000fe6000001160c */
[----:B------:R-:W-:Y:S01]  /*4290*/  IMAD.HI.U32 R2, R9, R4, RZ ;  /* 0x0000000409027227 */ /* 0x000fe200078e00ff */
[-C--:B------:R-:W-:Y:S02]  /*42a0*/  @P2 SHF.R.U32.HI R0, RZ, R5.reuse, R8 ;  /* 0x00000005ff002219 */ /* 0x080fe40000011608 */
[----:B------:R-:W-:Y:S02]  /*42b0*/  SHF.R.U32.HI R8, RZ, R18, R13 ;  /* 0x00000012ff087219 */ /* 0x000fe4000001160d */
[----:B------:R-:W-:Y:S01]  /*42c0*/  @P2 SHF.R.U32.HI R9, RZ, R5, R2 ;  /* 0x00000005ff092219 */ /* 0x000fe20000011602 */
[----:B------:R-:W-:Y:S01]  /*42d0*/  IMAD R0, R40, R0, RZ ;  /* 0x0000000028007224 */ /* 0x000fe200078e02ff */
[----:B------:R-:W-:Y:S02]  /*42e0*/  SEL R8, R10, R8, !P0 ;  /* 0x000000080a087207 */ /* 0x000fe40004000000 */
[----:B------:R-:W-:Y:S01]  /*42f0*/  SEL R2, R11, R12, !P4 ;  /* 0x0000000c0b027207 */ /* 0x000fe20006000000 */
[----:B------:R-:W-:Y:S01]  /*4300*/  IMAD R12, R40, R9, RZ ;  /* 0x00000009280c7224 */ /* 0x000fe200078e02ff */
[C---:B------:R-:W-:Y:S01]  /*4310*/  ISETP.GE.AND P0, PT, R8.reuse, R0, PT ;  /* 0x000000000800720c */ /* 0x040fe20003f06270 */
[----:B------:R-:W-:Y:S03]  /*4320*/  IMAD.HI.U32 R0, R8, R4, RZ ;  /* 0x0000000408007227 */ /* 0x000fe600078e00ff */
[----:B------:R-:W-:Y:S02]  /*4330*/  ISETP.GE.OR P0, PT, R2, R12, P0 ;  /* 0x0000000c0200720c */ /* 0x000fe40000706670 */
[-C--:B------:R-:W-:Y:S04]  /*4340*/  SHF.R.U32.HI R0, RZ, R5.reuse, R0 ;  /* 0x00000005ff007219 */ /* 0x080fe80000011600 */
[----:B------:R-:W-:Y:S05]  /*4350*/  SEL R13, R8, R0, !P2 ;  /* 0x00000000080d7207 */ /* 0x000fea0005000000 */
[----:B------:R-:W-:Y:S02]  /*4360*/  IMAD.MOV R12, RZ, RZ, -R13 ;  /* 0x000000ffff0c7224 */ /* 0x000fe400078e0a0d */
[----:B------:R-:W-:Y:S04]  /*4370*/  @!P0 IMAD.HI.U32 R0, R2, R4, RZ ;  /* 0x0000000402008227 */ /* 0x000fe800078e00ff */
[----:B------:R-:W-:Y:S01]  /*4380*/  IMAD R12, R40, R12, R8 ;  /* 0x0000000c280c7224 */ /* 0x000fe200078e0208 */
[----:B------:R-:W-:Y:S04]  /*4390*/  @!P0 SHF.R.U32.HI R0, RZ, R5, R0 ;  /* 0x00000005ff008219 */ /* 0x000fe80000011600 */
[----:B------:R-:W-:Y:S04]  /*43a0*/  @!P0 SEL R0, R2, R0, !P2 ;  /* 0x0000000002008207 */ /* 0x000fe80005000000 */
[----:B------:R-:W-:Y:S01]  /*43b0*/  @!P0 IADD3 R13, PT, PT, R13, -R0, RZ ;  /* 0x800000000d0d8210 */ /* 0x000fe20007ffe0ff */
[----:B------:R-:W-:Y:S01]  /*43c0*/  @!P0 IMAD R0, R9, R12, R0 ;  /* 0x0000000c09008224 */ /* 0x000fe200078e0200 */
[----:B------:R-:W-:Y:S01]  /*43d0*/  IADD3 R9, PT, PT, -R8, RZ, RZ ;  /* 0x000000ff08097210 */ /* 0x000fe20007ffe1ff */
[--C-:B------:R-:W-:Y:S02]  /*43e0*/  IMAD.MOV R12, RZ, RZ, -R2.reuse ;  /* 0x000000ffff0c7224 */ /* 0x100fe400078e0a02 */
[----:B------:R-:W-:Y:S02]  /*43f0*/  @!P0 IMAD R8, R13, R40, R2 ;  /* 0x000000280d088224 */ /* 0x000fe400078e0202 */
[----:B------:R-:W-:Y:S02]  /*4400*/  @!P0 IMAD.MOV.U32 R2, RZ, RZ, R0 ;  /* 0x000000ffff028224 */ /* 0x000fe400078e0000 */
[----:B------:R-:W-:Y:S02]  /*4410*/  IMAD R11, R3, R12, R11 ;  /* 0x0000000c030b7224 */ /* 0x000fe400078e020b */
[----:B------:R-:W-:Y:S02]  /*4420*/  IMAD R10, R6, R9, R10 ;  /* 0x00000009060a7224 */ /* 0x000fe400078e020a */
[----:B------:R-:W-:Y:S02]  /*4430*/  IMAD R11, R2, R3, R11 ;  /* 0x00000003020b7224 */ /* 0x000fe400078e020b */
[----:B------:R-:W-:Y:S02]  /*4440*/  IMAD R10, R8, R6, R10 ;  /* 0x00000006080a7224 */ /* 0x000fe400078e020a */
.L_x_75:
[----:B------:R-:W-:Y:S05]  /*4450*/  BRA.U UP1, `(.L_x_76) ;  /* 0x0000000101107547 */ /* 0x000fea000b800000 */
[----:B------:R-:W-:Y:S04]  /*4460*/  MOV R2, UR6 ;  /* 0x0000000600027c02 */ /* 0x000fe80008000f00 */
[----:B------:R-:W-:Y:S04]  /*4470*/  SHF.L.U32 R2, R2, 0x1f, RZ ;  /* 0x0000001f02027819 */ /* 0x000fe800000006ff */
[----:B------:R-:W2:Y:S02]  /*4480*/  SYNCS.PHASECHK.TRANS64.TRYWAIT P0, [UR7+0xd8], R2 ;  /* 0x0000d802ff0075a7 */ /* 0x000ea40008001107 */
[----:B--2---:R-:W-:Y:S05]  /*4490*/  @!P0 BRA `(.L_x_77) ;  /* 0x0000005400d08947 */ /* 0x004fea0003800000 */
.L_x_76:
[----:B------:R-:W-:Y:S02]  /*44a0*/  R2UR UR35, R15 ;  /* 0x000000000f2372ca */ /* 0x000fe400000e0000 */
[----:B------:R-:W-:Y:S02]  /*44b0*/  R2UR UR34, R14 ;  /* 0x000000000e2272ca */ /* 0x000fe400000e0000 */
[----:B------:R-:W-:Y:S02]  /*44c0*/  ISETP.NE.U32.AND P2, PT, RZ, UR4, PT ;  /* 0x00000004ff007c0c */ /* 0x000fe4000bf45070 */
[----:B------:R-:W-:Y:S02]  /*44d0*/  SHF.L.U32 R14, R29, 0x1f, RZ ;  /* 0x0000001f1d0e7819 */ /* 0x000fe400000006ff */
[----:B------:R-:W-:Y:S05]  /*44e0*/  ISETP.NE.AND.EX P2, PT, RZ, UR5, PT, P2 ;  /* 0x00000005ff007c0c */ /* 0x000fea000bf45320 */
[----:B------:R-:W-:Y:S02]  /*44f0*/  USHF.L.U32 UR35, UR35, 0x6, URZ ;  /* 0x0000000623237899 */ /* 0x000fe400080006ff */
[----:B------:R-:W-:Y:S01]  /*4500*/  USHF.L.U32 UR34, UR34, 0x8, URZ ;  /* 0x0000000822227899 */ /* 0x000fe200080006ff */
[----:B------:R-:W-:Y:S11]  /*4510*/  BRA.U !UP3, `(.L_x_78) ;  /* 0x000000010b347547 */ /* 0x000ff6000b800000 */
[----:B------:R-:W-:Y:S01]  /*4520*/  UPLOP3.LUT UP0, UPT, UPT, UPT, UP2, 0x80, 0x8 ;  /* 0x000000000008789c */ /* 0x000fe20003f0f020 */
[----:B--2---:R-:W-:Y:S02]  /*4530*/  HFMA2 R0, -RZ, RZ, 0, 5.9604644775390625e-08 ;  /* 0x00000001ff007431 */ /* 0x004fe400000001ff */
[----:B------:R-:W-:Y:S03]  /*4540*/  IMAD.MOV.U32 R88, RZ, RZ, 0x1 ;  /* 0x00000001ff587424 */ /* 0x000fe600078e00ff */
[----:B------:R-:W-:Y:S05]  /*4550*/  PLOP3.LUT P0, PT, PT, PT, UP0, 0x80, 0x8 ;  /* 0x000000000008781c */ /* 0x000fea0003f0f008 */
[----:B------:R-:W2:Y:S01]  /*4560*/  @UP0 LDCU.64 UR10, c[0x0][0x888] ;  /* 0x00011100ff0a07ac */ /* 0x000ea20008000a00 */
[----:B------:R-:W-:Y:S07]  /*4570*/  @UP0 UIMAD UR8, UR44, UR4, URZ ;  /* 0x000000042c0802a4 */ /* 0x000fee000f8e02ff */
[----:B------:R-:W-:Y:S01]  /*4580*/  @!P0 PRMT R88, R0, 0x7610, R88 ;  /* 0x0000761000588816 */ /* 0x000fe20000000058 */
[----:B--2---:R-:W-:Y:S03]  /*4590*/  @UP0 UIMAD.WIDE UR10, UR8, 0x4, UR10 ;  /* 0x00000004080a08a5 */ /* 0x004fe6000f8e020a */
[----:B------:R-:W2:Y:S03]  /*45a0*/  @!UP0 LDCU UR8, c[0x0][0x880] ;  /* 0x00011000ff0887ac */ /* 0x000ea60008000800 */
[----:B------:R-:W-:Y:S01]  /*45b0*/  IMAD.U32 R8, RZ, RZ, UR10 ;  /* 0x0000000aff087e24 */ /* 0x000fe2000f8e00ff */
[----:B------:R-:W-:Y:S05]  /*45c0*/  MOV R9, UR11 ;  /* 0x0000000b00097c02 */ /* 0x000fea0008000f00 */
[----:B-----5:R3:W5:Y:S02]  /*45d0*/  @P0 LDG.E R49, desc[UR48][R8.64] ;  /* 0x0000003008310981 */ /* 0x020764000c1e1900 */
[----:B--23--:R-:W-:Y:S07]  /*45e0*/  @!P0 IMAD.U32 R49, RZ, RZ, UR8 ;  /* 0x00000008ff318e24 */ /* 0x00cfee000f8e00ff */
.L_x_78:
[----:B-----5:R-:W-:Y:S01]  /*45f0*/  @!P2 FSETP.EQ.AND P0, PT, R49, RZ, PT ;  /* 0x000000ff3100a20b */ /* 0x020fe20003f02000 */
[----:B------:R-:W-:Y:S01]  /*4600*/  @!UPT UIADD3 URZ, UPT, UPT, URZ, URZ, URZ ;  /* 0x000000fffffff290 */ /* 0x000fe2000fffe0ff */
[----:B------:R-:W-:Y:S11]  /*4610*/  @!P2 BRA `(.L_x_79) ;  /* 0x000000000014a947 */ /* 0x000ff60003800000 */
[----:B------:R-:W-:Y:S02]  /*4620*/  LOP3.LUT P2, RZ, R88, 0xff, RZ, 0xc0, !PT ;  /* 0x000000ff58ff7812 */ /* 0x000fe4000784c0ff */
[----:B------:R-:W-:Y:S04]  /*4630*/  PLOP3.LUT P0, PT, PT, PT, UP0, 0x80, 0x8 ;  /* 0x000000000008781c */ /* 0x000fe80003f0f008 */
[----:B------:R-:W-:Y:S07]  /*4640*/  PLOP3.LUT P0, PT, P0, PT, PT, 0x8, 0x80 ;  /* 0x000000000080781c */ /* 0x000fee000070e170 */
[----:B------:R-:W-:Y:S11]  /*4650*/  @P2 FSETP.EQ.AND P0, PT, R49, RZ, PT ;  /* 0x000000ff3100220b */ /* 0x000ff60003f02000 */
[----:B------:R-:W-:Y:S02]  /*4660*/  @!UPT UIADD3 URZ, UPT, UPT, URZ, URZ, URZ ;  /* 0x000000fffffff290 */ /* 0x000fe4000fffe0ff */
.L_x_79:
[----:B------:R-:W3:Y:S01]  /*4670*/  SYNCS.PHASECHK.TRANS64.TRYWAIT P2, [UR7+0xb0], R14 ;  /* 0x0000b00eff0075a7 */ /* 0x000ee20008041107 */
[----:B------:R-:W-:Y:S04]  /*4680*/  ELECT P4, URZ, PT ;  /* 0x0000000000ff782f */ /* 0x000fe80003880000 */
[----:B------:R-:W-:Y:S11]  /*4690*/  PLOP3.LUT P4, PT, P0, P4, PT, 0xf2, 0x2f ;  /* 0x00000000002f781c */ /* 0x000ff60000789e72 */
[----:B------:R-:W-:Y:S02]  /*46a0*/  @!UPT UIADD3 URZ, UPT, UPT, URZ, URZ, URZ ;  /* 0x000000fffffff290 */ /* 0x000fe4000fffe0ff */
[----:B-1----:R-:W-:Y:S05]  /*46b0*/  @!P4 IADD3 R8, P0, PT, R30, 0x580, RZ ;  /* 0x000005801e08c810 */ /* 0x002fea0007f1e0ff */
[----:B--2---:R-:W-:Y:S01]  /*46c0*/  @!P4 IMAD.X R2, RZ, RZ, R31, P0 ;  /* 0x000000ffff02c224 */ /* 0x004fe200000e061f */
[----:B---3--:R-:W-:Y:S07]  /*46d0*/  @!P2 BRA `(.L_x_80) ;  /* 0x000000540058a947 */ /* 0x008fee0003800000 */
.L_x_177:
[----:B------:R-:W-:Y:S01]  /*46e0*/  @!P4 R2UR UR8, R2 ;  /* 0x000000000208c2ca */ /* 0x000fe200000e0000 */
[----:B------:R-:W-:Y:S01]  /*46f0*/  VOTEU.ALL UP1, P4 ;  /* 0x0000000000ff7886 */ /* 0x000fe20002020000 */
[----:B------:R-:W-:Y:S01]  /*4700*/  @!P4 R2UR UR9, R8 ;  /* 0x000000000809c2ca */ /* 0x000fe200000e0000 */
[----:B-1----:R-:W-:Y:S01]  /*4710*/  @!P4 IMAD.MOV.U32 R0, RZ, RZ, 0x2000 ;  /* 0x00002000ff00c424 */ /* 0x002fe200078e00ff */
[----:B------:R-:W-:Y:S01]  /*4720*/  UMOV UR10, 0x0 ;  /* 0x00000000000a7882 */ /* 0x000fe20000000000 */
[----:B------:R-:W-:Y:S01]  /*4730*/  UMOV UR11, 0x10000000 ;  /* 0x10000000000b7882 */ /* 0x000fe20000000000 */
[----:B------:R-:W-:Y:S01]  /*4740*/  @!UP1 UIADD3 UR32, UPT, UPT, UR7, 0x400, URZ ;  /* 0x0000040007209890 */ /* 0x000fe2000fffe0ff */
[----:B------:R-:W-:Y:S01]  /*4750*/  VOTEU.ALL UP1, P4 ;  /* 0x0000000000ff7886 */ /* 0x000fe20002020000 */
[----:B------:R-:W-:Y:S05]  /*4760*/  UMOV UR36, UR44 ;  /* 0x0000002c00247c82 */ /* 0x000fea0008000000 */
[----:B------:R-:W-:Y:S01]  /*4770*/  IMAD.U32 R9, RZ, RZ, UR8 ;  /* 0x00000008ff097e24 */ /* 0x000fe2000f8e00ff */
[----:B------:R-:W-:Y:S01]  /*4780*/  UPRMT UR8, UR37, 0x654, UR33 ;  /* 0x0000065425087896 */ /* 0x000fe20008000021 */
[----:B------:R-:W-:Y:S03]  /*4790*/  IMAD.U32 R8, RZ, RZ, UR9 ;  /* 0x00000009ff087e24 */ /* 0x000fe6000f8e00ff */
[----:B------:R-:W-:Y:S02]  /*47a0*/  @!P4 R2UR UR15, R9 ;  /* 0x00000000090fc2ca */ /* 0x000fe400000e0000 */
[----:B------:R-:W-:Y:S02]  /*47b0*/  @!P4 R2UR UR14, R8 ;  /* 0x00000000080ec2ca */ /* 0x000fe400000e0000 */
[----:B------:R-:W-:Y:S05]  /*47c0*/  @!P4 IADD3 R8, P0, PT, R30, 0x580, RZ ;  /* 0x000005801e08c810 */ /* 0x000fea0007f1e0ff */
[----:B------:R-:W-:Y:S06]  /*47d0*/  @!P4 IMAD.X R2, RZ, RZ, R31, P0 ;  /* 0x000000ffff02c224 */ /* 0x000fec00000e061f */
[----:B------:R1:W-:Y:S01]  /*47e0*/  @!UP1 UTMALDG.3D [UR32], [UR14], desc[UR10] ;  /* 0x00000a200e0095b4 */ /* 0x0003e20008011000 */
[----:B------:R1:W-:Y:S01]  /*47f0*/  @!P4 SYNCS.ARRIVE.TRANS64.RED.A0TR RZ, [UR7+0x90], R0 ;  /* 0x00009000ffffc9a7 */ /* 0x0003e20008300407 */
[----:B------:R-:W-:Y:S01]  /*4800*/  SYNCS.ARRIVE.TRANS64.RED.A1T0 RZ, [UR8], RZ ;  /* 0x000000ffffff79a7 */ /* 0x000fe20008100408 */
[----:B------:R-:W2:Y:S02]  /*4810*/  SYNCS.PHASECHK.TRANS64.TRYWAIT P2, [UR7+0xb8], R14 ;  /* 0x0000b80eff0075a7 */ /* 0x000ea40008041107 */
[----:B-12---:R-:W-:Y:S05]  /*4820*/  @!P2 BRA `(.L_x_81) ;  /* 0x00000054001ca947 */ /* 0x006fea0003800000 */
.L_x_179:
[----:B------:R-:W-:Y:S01]  /*4830*/  @!P4 R2UR UR8, R2 ;  /* 0x000000000208c2ca */ /* 0x000fe200000e0000 */
[----:B------:R-:W-:Y:S01]  /*4840*/  VOTEU.ALL UP1, P4 ;  /* 0x0000000000ff7886 */ /* 0x000fe20002020000 */
[----:B------:R-:W-:Y:S01]  /*4850*/  @!P4 R2UR UR9, R8 ;  /* 0x000000000809c2ca */ /* 0x000fe200000e0000 */
[----:B-1----:R-:W-:Y:S01]  /*4860*/  @!P4 IMAD.MOV.U32 R0, RZ, RZ, 0x2000 ;  /* 0x00002000ff00c424 */ /* 0x002fe200078e00ff */
[----:B------:R-:W-:Y:S01]  /*4870*/  UMOV UR10, 0x0 ;  /* 0x00000000000a7882 */ /* 0x000fe20000000000 */
[----:B------:R-:W-:Y:S01]  /*4880*/  UMOV UR11, 0x10000000 ;  /* 0x10000000000b7882 */ /* 0x000fe20000000000 */
[----:B------:R-:W-:Y:S02]  /*4890*/  @!UP1 UIADD3 UR26, UPT, UPT, UR34, 0x40, URZ ;  /* 0x00000040221a9890 */ /* 0x000fe4000fffe0ff */
[----:B------:R-:W-:Y:S01]  /*48a0*/  @!UP1 UIADD3 UR24, UPT, UPT, UR7, 0x2400, URZ ;  /* 0x0000240007189890 */ /* 0x000fe2000fffe0ff */
[----:B------:R-:W-:Y:S01]  /*48b0*/  VOTEU.ALL UP1, P4 ;  /* 0x0000000000ff7886 */ /* 0x000fe20002020000 */
[----:B------:R-:W-:Y:S01]  /*48c0*/  UMOV UR27, UR35 ;  /* 0x00000023001b7c82 */ /* 0x000fe20008000000 */
[----:B------:R-:W-:Y:S02]  /*48d0*/  UMOV UR28, UR44 ;  /* 0x0000002c001c7c82 */ /* 0x000fe40008000000 */
        /* <DEDUP_REMOVED lines=12> */
.L_x_181:
[----:B------:R-:W2:Y:S01]  /*49a0*/  LDC.64 R12, c[0x0][0xb18] ;  /* 0x0002c600ff0c7b82 */ /* 0x000ea20000000a00 */
[----:B------:R-:W-:Y:S01]  /*49b0*/  @!P4 R2UR UR8, R2 ;  /* 0x000000000208c2ca */ /* 0x000fe200000e0000 */
[----:B------:R-:W-:Y:S01]  /*49c0*/  VOTEU.ALL UP1, P4 ;  /* 0x0000000000ff7886 */ /* 0x000fe20002020000 */
[----:B------:R-:W-:Y:S01]  /*49d0*/  @!P4 R2UR UR9, R8 ;  /* 0x000000000809c2ca */ /* 0x000fe200000e0000 */
[----:B-1----:R-:W-:Y:S01]  /*49e0*/  @!P4 IMAD.MOV.U32 R0, RZ, RZ, 0x2000 ;  /* 0x00002000ff00c424 */ /* 0x002fe200078e00ff */
[----:B------:R-:W-:Y:S03]  /*49f0*/  UMOV UR10, 0x0 ;  /* 0x00000000000a7882 */ /* 0x000fe60000000000 */
[----:B------:R-:W1:Y:S01]  /*4a00*/  @!P1 LDC R2, c[0x0][0xb0c] ;  /* 0x0002c300ff029b82 */ /* 0x000e620000000800 */
[----:B------:R-:W-:Y:S01]  /*4a10*/  @!UP1 UIADD3 UR18, UPT, UPT, UR34, 0x80, URZ ;  /* 0x0000008022129890 */ /* 0x000fe2000fffe0ff */
[----:B------:R-:W-:Y:S01]  /*4a20*/  @P3 SHF.R.U32.HI R26, RZ, 0x10, R21 ;  /* 0x00000010ff1a3819 */ /* 0x000fe20000011615 */
[----:B------:R-:W-:Y:S01]  /*4a30*/  @!UP1 UIADD3 UR16, UPT, UPT, UR7, 0x4400, URZ ;  /* 0x0000440007109890 */ /* 0x000fe2000fffe0ff */
[----:B------:R-:W-:Y:S01]  /*4a40*/  VIADD R28, R28, 0x1 ;  /* 0x000000011c1c7836 */ /* 0x000fe20000000000 */
[----:B------:R-:W-:Y:S01]  /*4a50*/  VOTEU.ALL UP1, P4 ;  /* 0x0000000000ff7886 */ /* 0x000fe20002020000 */
[----:B------:R-:W-:Y:S01]  /*4a60*/  UMOV UR11, 0x10000000 ;  /* 0x10000000000b7882 */ /* 0x000fe20000000000 */
[----:B------:R-:W-:Y:S01]  /*4a70*/  UMOV UR19, UR35 ;  /* 0x0000002300137c82 */ /* 0x000fe20008000000 */
[----:B------:R-:W-:Y:S01]  /*4a80*/  IMAD.U32 R9, RZ, RZ, UR8 ;  /* 0x00000008ff097e24 */ /* 0x000fe2000f8e00ff */
[----:B------:R-:W-:Y:S01]  /*4a90*/  UMOV UR20, UR44 ;  /* 0x0000002c00147c82 */ /* 0x000fe20008000000 */
[----:B------:R-:W-:Y:S01]  /*4aa0*/  IMAD.U32 R8, RZ, RZ, UR9 ;  /* 0x00000009ff087e24 */ /* 0x000fe2000f8e00ff */
[----:B------:R-:W-:Y:S02]  /*4ab0*/  UPRMT UR8, UR37, 0x654, UR17 ;  /* 0x0000065425087896 */ /* 0x000fe40008000011 */
[----:B------:R-:W-:Y:S02]  /*4ac0*/  @!P4 R2UR UR15, R9 ;  /* 0x00000000090fc2ca */ /* 0x000fe400000e0000 */
[----:B------:R-:W-:Y:S02]  /*4ad0*/  @!P4 R2UR UR14, R8 ;  /* 0x00000000080ec2ca */ /* 0x000fe400000e0000 */
[----:B------:R-:W3:Y:S11]  /*4ae0*/  LDC.64 R8, c[0x0][0xb10] ;  /* 0x0002c400ff087b82 */ /* 0x000ef60000000a00 */
[----:B------:R1:W-:Y:S01]  /*4af0*/  @!UP1 UTMALDG.3D [UR16], [UR14], desc[UR10] ;  /* 0x00000a100e0095b4 */ /* 0x0003e20008011000 */
[----:B------:R5:W-:Y:S01]  /*4b00*/  @!P4 SYNCS.ARRIVE.TRANS64.RED.A0TR RZ, [UR7+0xa0], R0 ;  /* 0x0000a000ffffc9a7 */ /* 0x000be20008300407 */
[C---:B---3--:R-:W-:Y:S01]  /*4b10*/  @!P1 IMAD.HI.U32 R8, R11.reuse, R8, RZ ;  /* 0x000000080b089227 */ /* 0x048fe200078e00ff */
[----:B--2---:R-:W-:Y:S02]  /*4b20*/  @!P1 ISETP.NE.AND P0, PT, R12, 0x1, PT ;  /* 0x000000010c00980c */ /* 0x004fe40003f05270 */
[----:B-1----:R-:W-:Y:S01]  /*4b30*/  @!P1 ISETP.NE.AND P2, PT, R2, 0x1, PT ;  /* 0x000000010200980c */ /* 0x002fe20003f45270 */
[----:B------:R-:W-:Y:S01]  /*4b40*/  SYNCS.ARRIVE.TRANS64.RED.A1T0 RZ, [UR8], RZ ;  /* 0x000000ffffff79a7 */ /* 0x000fe20008100408 */
[C---:B------:R-:W-:Y:S01]  /*4b50*/  @!P1 IMAD.HI.U32 R13, R10.reuse, R13, RZ ;  /* 0x0000000d0a0d9227 */ /* 0x040fe200078e00ff */
[----:B------:R-:W-:Y:S04]  /*4b60*/  @!P1 SHF.R.U32.HI R8, RZ, R9, R8 ;  /* 0x00000009ff089219 */ /* 0x000fe80000011608 */
[----:B------:R-:W-:Y:S01]  /*4b70*/  @!P1 SEL R8, R11, R8, !P2 ;  /* 0x000000080b089207 */ /* 0x000fe20005000000 */
[----:B------:R-:W1:Y:S01]  /*4b80*/  SYNCS.PHASECHK.TRANS64.TRYWAIT P5, [UR7+0xc8], R14 ;  /* 0x0000c80eff0075a7 */ /* 0x000e6200080a1107 */
[----:B-----5:R-:W2:Y:S02]  /*4b90*/  @!P1 LDC R0, c[0x0][0xb20] ;  /* 0x0002c800ff009b82 */ /* 0x020ea40000000800 */
[----:B--2---:R-:W-:Y:S04]  /*4ba0*/  @!P1 SHF.R.U32.HI R0, RZ, R0, R13 ;  /* 0x00000000ff009219 */ /* 0x004fe8000001160d */
[----:B------:R-:W-:Y:S05]  /*4bb0*/  @!P1 SEL R9, R10, R0, !P0 ;  /* 0x000000000a099207 */ /* 0x000fea0004000000 */
[----:B------:R-:W-:Y:S02]  /*4bc0*/  @!P1 IMAD.IADD R0, R9, 0x1, -R8 ;  /* 0x0000000109009824 */ /* 0x000fe400078e0a08 */
[----:B------:R-:W-:Y:S02]  /*4bd0*/  @!P1 IMAD.IADD R8, R8, 0x1, -R9 ;  /* 0x0000000108089824 */ /* 0x000fe400078e0a09 */
[----:B------:R-:W-:Y:S02]  /*4be0*/  @!P1 IMAD R11, R0, R2, R11 ;  /* 0x00000002000b9224 */ /* 0x000fe400078e020b */
[----:B------:R-:W-:Y:S01]  /*4bf0*/  @!P1 IMAD R10, R8, R12, R10 ;  /* 0x0000000c080a9224 */ /* 0x000fe200078e020a */
[----:B-1----:R-:W-:Y:S06]  /*4c00*/  @!P5 BRA `(.L_x_83) ;  /* 0x000000500054d947 */ /* 0x002fec0003800000 */
.L_x_183:
[----:B------:R-:W-:Y:S01]  /*4c10*/  @!P4 IADD3 R2, P0, PT, R30, 0x580, RZ ;  /* 0x000005801e02c810 */ /* 0x000fe20007f1e0ff */
[----:B------:R-:W-:Y:S01]  /*4c20*/  VOTEU.ALL UP1, P4 ;  /* 0x0000000000ff7886 */ /* 0x000fe20002020000 */
[----:B------:R-:W-:Y:S01]  /*4c30*/  UMOV UR18, 0x0 ;  /* 0x0000000000127882 */ /* 0x000fe20000000000 */
[----:B------:R-:W-:Y:S01]  /*4c40*/  UMOV UR19, 0x10000000 ;  /* 0x1000000000137882 */ /* 0x000fe20000000000 */
[----:B------:R-:W-:Y:S01]  /*4c50*/  @!P4 R2UR UR9, R2 ;  /* 0x000000000209c2ca */ /* 0x000fe200000e0000 */
[----:B-1----:R-:W-:Y:S01]  /*4c60*/  @!P4 IMAD.X R0, RZ, RZ, R31, P0 ;  /* 0x000000ffff00c224 */ /* 0x002fe200000e061f */
[----:B------:R-:W-:Y:S01]  /*4c70*/  @!UP1 UIADD3 UR10, UPT, UPT, UR34, 0xc0, URZ ;  /* 0x000000c0220a9890 */ /* 0x000fe2000fffe0ff */
[----:B------:R-:W-:Y:S01]  /*4c80*/  ISETP.NE.AND P0, PT, R28, 0x2, PT ;  /* 0x000000021c00780c */ /* 0x000fe20003f05270 */
[----:B------:R-:W-:Y:S01]  /*4c90*/  UMOV UR11, UR35 ;  /* 0x00000023000b7c82 */ /* 0x000fe20008000000 */
[----:B------:R-:W-:Y:S01]  /*4ca0*/  UMOV UR12, UR44 ;  /* 0x0000002c000c7c82 */ /* 0x000fe20008000000 */
[----:B------:R-:W-:Y:S01]  /*4cb0*/  @!P4 R2UR UR8, R0 ;  /* 0x000000000008c2ca */ /* 0x000fe200000e0000 */
[----:B------:R-:W-:Y:S01]  /*4cc0*/  IMAD.IADD R14, R10, 0x1, R86 ;  /* 0x000000010a0e7824 */ /* 0x000fe200078e0256 */
[----:B------:R-:W-:Y:S01]  /*4cd0*/  @P3 R2UR UR44, R26 ;  /* 0x000000001a2c32ca */ /* 0x000fe200000e0000 */
[----:B------:R-:W-:Y:S01]  /*4ce0*/  IMAD.IADD R15, R11, 0x1, R87 ;  /* 0x000000010b0f7824 */ /* 0x000fe200078e0257 */
[----:B------:R-:W-:Y:S02]  /*4cf0*/  SEL R0, RZ, 0x1, P0 ;  /* 0x00000001ff007807 */ /* 0x000fe40000000000 */
[----:B------:R-:W-:Y:S01]  /*4d00*/  LOP3.LUT R29, R29, 0x1, RZ, 0x3c, !PT ;  /* 0x000000011d1d7812 */ /* 0x000fe200078e3cff */
[----:B------:R-:W-:Y:S01]  /*4d10*/  IMAD.U32 R8, RZ, RZ, UR9 ;  /* 0x00000009ff087e24 */ /* 0x000fe2000f8e00ff */
[----:B------:R-:W-:Y:S01]  /*4d20*/  @!UP1 UIADD3 UR9, UPT, UPT, UR7, 0xa8, URZ ;  /* 0x000000a807099890 */ /* 0x000fe2000fffe0ff */
[----:B------:R-:W-:Y:S02]  /*4d30*/  LOP3.LUT R27, R27, R0, RZ, 0x3c, !PT ;  /* 0x000000001b1b7212 */ /* 0x000fe400078e3cff */
[----:B------:R-:W-:Y:S02]  /*4d40*/  SEL R28, R28, RZ, P0 ;  /* 0x000000ff1c1c7207 */ /* 0x000fe40000000000 */
[----:B------:R-:W-:Y:S01]  /*4d50*/  IMAD.U32 R9, RZ, RZ, UR8 ;  /* 0x00000008ff097e24 */ /* 0x000fe2000f8e00ff */
[----:B------:R-:W-:Y:S01]  /*4d60*/  @!P4 R2UR UR14, R8 ;  /* 0x00000000080ec2ca */ /* 0x000fe200000e0000 */
[----:B------:R-:W-:Y:S01]  /*4d70*/  @!UP1 UIADD3 UR8, UPT, UPT, UR7, 0x6400, URZ ;  /* 0x0000640007089890 */ /* 0x000fe2000fffe0ff */
[----:B------:R-:W-:Y:S02]  /*4d80*/  VOTEU.ALL UP1, P4 ;  /* 0x0000000000ff7886 */ /* 0x000fe40002020000 */
[----:B------:R-:W-:Y:S11]  /*4d90*/  @!P4 R2UR UR15, R9 ;  /* 0x00000000090fc2ca */ /* 0x000ff600000e0000 */
[----:B------:R-:W-:Y:S02]  /*4da0*/  @!UPT UIADD3 URZ, UPT, UPT, URZ, URZ, URZ ;  /* 0x000000fffffff290 */ /* 0x000fe4000fffe0ff */
[----:B------:R2:W-:Y:S01]  /*4db0*/  @!UP1 UTMALDG.3D [UR8], [UR14], desc[UR18] ;  /* 0x000012080e0095b4 */ /* 0x0005e20008011000 */
[----:B------:R2:W-:Y:S01]  /*4dc0*/  @!P4 SYNCS.ARRIVE.TRANS64.RED.A0TR RZ, [UR7+0xa8], R25 ;  /* 0x0000a819ffffc9a7 */ /* 0x0005e20008300407 */
[----:B------:R-:W-:Y:S01]  /*4dd0*/  UPLOP3.LUT UP1, UPT, UPT, UPT, UPT, 0x80, 0x8 ;  /* 0x000000000008789c */ /* 0x000fe20003f2f070 */
[----:B------:R-:W-:Y:S01]  /*4de0*/  SYNCS.ARRIVE.TRANS64.RED.A1T0 RZ, [UR13], RZ ;  /* 0x000000ffffff79a7 */ /* 0x000fe2000810040d */
[----:B------:R-:W-:Y:S09]  /*4df0*/  @P3 BRA `(.L_x_84) ;  /* 0xfffffff0009c3947 */ /* 0x000ff2000383ffff */
[----:B------:R-:W-:-:S04]  /*4e00*/  SHF.L.U32 R2, R29, 0x1f, RZ ;  /* 0x0000001f1d027819 */ /* 0x000fc800000006ff */
[----:B------:R-:W1:Y:S02]  /*4e10*/  SYNCS.PHASECHK.TRANS64.TRYWAIT P0, [UR7+0xb0], R2 ;  /* 0x0000b002ff0075a7 */ /* 0x000e640008001107 */
[----:B-1----:R-:W-:Y:S05]  /*4e20*/  @!P0 BRA `(.L_x_85) ;  /* 0x0000004c00e48947 */ /* 0x002fea0003800000 */
.L_x_185:
[----:B------:R-:W3:Y:S02]  /*4e30*/  SYNCS.PHASECHK.TRANS64.TRYWAIT P0, [UR7+0xb8], R2 ;  /* 0x0000b802ff0075a7 */ /* 0x000ee40008001107 */
[----:B---3--:R-:W-:Y:S05]  /*4e40*/  @!P0 BRA `(.L_x_86) ;  /* 0x0000004c00f48947 */ /* 0x008fea0003800000 */
.L_x_187:
[----:B------:R-:W3:Y:S02]  /*4e50*/  SYNCS.PHASECHK.TRANS64.TRYWAIT P0, [UR7+0xc0], R2 ;  /* 0x0000c002ff0075a7 */ /* 0x000ee40008001107 */
[----:B---3--:R-:W-:Y:S05]  /*4e60*/  @!P0 BRA `(.L_x_87) ;  /* 0x0000005000048947 */ /* 0x008fea0003800000 */
.L_x_189:
[----:B-1----:R-:W-:-:S07]  /*4e70*/  MOV R0, UR7 ;  /* 0x0000000700007c02 */ /* 0x002fce0008000f00 */
.L_x_88:
[----:B-1----:R-:W-:-:S04]  /*4e80*/  SHF.L.U32 R2, R29, 0x1f, RZ ;  /* 0x0000001f1d027819 */ /* 0x002fc800000006ff */
[----:B------:R1:W3:Y:S03]  /*4e90*/  SYNCS.PHASECHK.TRANS64.TRYWAIT P0, [R0+URZ+0xc8], R2 ;  /* 0x0000c802000075a7 */ /* 0x0002e600080011ff */
[----:B---3--:R-:W-:Y:S05]  /*4ea0*/  @!P0 NANOSLEEP.SYNCS 0x989680 ;  /* 0x009896800000895d */ /* 0x008fea0003900000 */
[----:B------:R-:W3:Y:S02]  /*4eb0*/  @!P0 SYNCS.PHASECHK.TRANS64 P0, [R0+URZ+0xc8], R2 ;  /* 0x0000c802000085a7 */ /* 0x000ee400080010ff */
[----:B--23--:R-:W-:Y:S05]  /*4ec0*/  @P0 EXIT ;  /* 0x000000000000094d */ /* 0x00cfea0003800000 */
[----:B------:R-:W-:Y:S05]  /*4ed0*/  BRA `(.L_x_88) ;  /* 0xfffffffc00e87947 */ /* 0x000fea000383ffff */
.L_x_73:
[----:B------:R-:W-:-:S06]  /*4ee0*/  UISETP.GE.AND UP1, UPT, UR8, 0x4, UPT ;  /* 0x000000040800788c */ /* 0x000fcc000bf26270 */
[----:B------:R-:W-:-:S13]  /*4ef0*/  PLOP3.LUT P0, PT, PT, PT, UP1, 0x80, 0x8 ;  /* 0x000000000008781c */ /* 0x000fda0003f0f018 */
[----:B------:R-:W-:Y:S05]  /*4f00*/  @!P0 EXIT ;  /* 0x000000000000894d */ /* 0x000fea0003800000 */
[----:B------:R-:W-:Y:S01]  /*4f10*/  BAR.SYNC.DEFER_BLOCKING 0x6, 0xa0 ;  /* 0x0182800000007b1d */ /* 0x000fe20000010000 */
[C---:B------:R-:W-:Y:S01]  /*4f20*/  IMAD.SHL.U32 R4, R101.reuse, 0x40, RZ ;  /* 0x0000004065047824 */ /* 0x040fe200078e00ff */
[C---:B------:R-:W-:Y:S01]  /*4f30*/  R2P PR, R101.reuse, 0x6 ;  /* 0x0000000665007804 */ /* 0x040fe20000000000 */
[C---:B------:R-:W-:Y:S01]  /*4f40*/  IMAD.SHL.U32 R92, R101.reuse, 0x8, RZ ;  /* 0x00000008655c7824 */ /* 0x040fe200078e00ff */
[----:B------:R-:W-:Y:S01]  /*4f50*/  CS2R R96, SRZ ;  /* 0x0000000000607805 */ /* 0x000fe2000001ff00 */
[C---:B------:R-:W-:Y:S01]  /*4f60*/  IMAD.U32 R46, R101.reuse, 0x10000, RZ ;  /* 0x00010000652e7824 */ /* 0x040fe200078e00ff */
[----:B------:R-:W-:Y:S02]  /*4f70*/  UMOV UR36, 0x400 ;  /* 0x0000040000247882 */ /* 0x000fe40000000000 */
[----:B------:R-:W1:Y:S01]  /*4f80*/  LDC R91, c[0x0][0x370] ;  /* 0x0000dc00ff5b7b82 */ /* 0x000e620000000800 */
[----:B------:R-:W-:Y:S01]  /*4f90*/  ULEA UR36, UR37, UR36, 0x18 ;  /* 0x0000002425247291 */ /* 0x000fe2000f8ec0ff */
[C---:B------:R-:W-:Y:S01]  /*4fa0*/  LOP3.LUT R3, R4.reuse, 0x1c0, RZ, 0xc0, !PT ;  /* 0x000001c004037812 */ /* 0x040fe200078ec0ff */
[----:B------:R-:W-:Y:S01]  /*4fb0*/  IMAD.SHL.U32 R2, R101, 0x20, RZ ;  /* 0x0000002065027824 */ /* 0x000fe200078e00ff */
[----:B------:R-:W-:Y:S01]  /*4fc0*/  LOP3.LUT R4, R4, 0x200, RZ, 0xc0, !PT ;  /* 0x0000020004047812 */ /* 0x000fe200078ec0ff */
[----:B------:R-:W-:Y:S01]  /*4fd0*/  IMAD.MOV.U32 R99, RZ, RZ, 0x20 ;  /* 0x00000020ff637424 */ /* 0x000fe200078e00ff */
[----:B------:R-:W-:Y:S01]  /*4fe0*/  LOP3.LUT R92, R3, 0x38, R92, 0xf8, !PT ;  /* 0x00000038035c7812 */ /* 0x000fe200078ef85c */
[----:B------:R-:W-:Y:S01]  /*4ff0*/  UIADD3 UR4, UPT, UPT, UR36, 0x400, URZ ;  /* 0x0000040024047890 */ /* 0x000fe2000fffe0ff */
[----:B------:R-:W2:Y:S01]  /*5000*/  LDC R42, c[0x0][0xb0c] ;  /* 0x0002c300ff2a7b82 */ /* 0x000ea20000000800 */
[----:B------:R-:W-:Y:S01]  /*5010*/  SHF.R.U32.HI R3, RZ, 0x1, R101 ;  /* 0x00000001ff037819 */ /* 0x000fe20000011665 */
[----:B------:R-:W-:Y:S01]  /*5020*/  IMAD.MOV.U32 R98, RZ, RZ, 0x1 ;  /* 0x00000001ff627424 */ /* 0x000fe200078e00ff */
[----:B------:R-:W-:Y:S01]  /*5030*/  LOP3.LUT R46, R46, 0x600000, RZ, 0xc0, !PT ;  /* 0x006000002e2e7812 */ /* 0x000fe200078ec0ff */
[----:B------:R-:W-:Y:S01]  /*5040*/  IMAD.MOV.U32 R45, RZ, RZ, RZ ;  /* 0x000000ffff2d7224 */ /* 0x000fe200078e00ff */
[----:B------:R-:W-:Y:S01]  /*5050*/  LOP3.LUT R2, R4, 0xc00, R2, 0xf8, !PT ;  /* 0x00000c0004027812 */ /* 0x000fe200078ef802 */
[----:B------:R-:W-:Y:S01]  /*5060*/  IMAD.MOV.U32 R104, RZ, RZ, RZ ;  /* 0x000000ffff687224 */ /* 0x000fe200078e00ff */
[----:B------:R-:W-:Y:S01]  /*5070*/  LOP3.LUT R92, R92, 0x8, R3, 0x78, !PT ;  /* 0x000000085c5c7812 */ /* 0x000fe200078e7803 */
[----:B------:R-:W4:Y:S01]  /*5080*/  LDC R89, c[0x0][0xb20] ;  /* 0x0002c800ff597b82 */ /* 0x000f220000000800 */
[----:B------:R-:W3:Y:S01]  /*5090*/  LDS R0, [UR36+0x190] ;  /* 0x00019024ff007984 */ /* 0x000ee20008000800 */
[----:B------:R-:W-:Y:S01]  /*50a0*/  SEL R100, R99, 0xffffffe0, !P2 ;  /* 0xffffffe063647807 */ /* 0x000fe20005000000 */
[----:B------:R-:W-:Y:S01]  /*50b0*/  IMAD.U32 R94, RZ, RZ, UR4 ;  /* 0x00000004ff5e7e24 */ /* 0x000fe2000f8e00ff */
[----:B------:R-:W-:Y:S01]  /*50c0*/  LOP3.LUT R92, R2, R92, RZ, 0xfc, !PT ;  /* 0x0000005c025c7212 */ /* 0x000fe200078efcff */
[----:B------:R-:W1:Y:S01]  /*50d0*/  LDCU.64 UR52, c[0x0][0x348] ;  /* 0x00006900ff3477ac */ /* 0x000e620008000a00 */
[----:B------:R-:W-:-:S02]  /*50e0*/  LOP3.LUT R101, R101, 0x60, RZ, 0xc0, !PT ;  /* 0x0000006065657812 */ /* 0x000fc400078ec0ff */
[----:B------:R-:W1:Y:S01]  /*50f0*/  LDC R41, c[0x0][0xb30] ;  /* 0x0002cc00ff297b82 */ /* 0x000e620000000800 */
[----:B------:R-:W-:Y:S01]  /*5100*/  SEL R99, R99, 0xffffffe0, !P1 ;  /* 0xffffffe063637807 */ /* 0x000fe20004800000 */
[----:B------:R-:W1:Y:S01]  /*5110*/  LDCU.64 UR38, c[0x0][0x888] ;  /* 0x00011100ff2677ac */ /* 0x000e620008000a00 */
[----:B------:R-:W1:Y:S05]  /*5120*/  LDCU.64 UR46, c[0x0][0x890] ;  /* 0x00011200ff2e77ac */ /* 0x000e6a0008000a00 */
[----:B------:R-:W1:Y:S01]  /*5130*/  LDC.64 R84, c[0x0][0xb10] ;  /* 0x0002c400ff547b82 */ /* 0x000e620000000a00 */
[----:B------:R-:W-:Y:S01]  /*5140*/  UMOV UR45, URZ ;  /* 0x000000ff002d7c82 */ /* 0x000fe20008000000 */
[----:B------:R-:W-:-:S06]  /*5150*/  UMOV UR51, URZ ;  /* 0x000000ff00337c82 */ /* 0x000fcc0008000000 */
[----:B------:R-:W1:Y:S08]  /*5160*/  LDC.64 R38, c[0x0][0xb18] ;  /* 0x0002c600ff267b82 */ /* 0x000e700000000a00 */
[----:B------:R-:W1:Y:S08]  /*5170*/  LDC.64 R36, c[0x0][0xb28] ;  /* 0x0002ca00ff247b82 */ /* 0x000e700000000a00 */
[----:B------:R-:W1:Y:S01]  /*5180*/  LDC.64 R82, c[0x0][0x8b0] ;  /* 0x00022c00ff527b82 */ /* 0x000e620000000a00 */
[----:B---3--:R-:W-:-:S07]  /*5190*/  IMAD.IADD R46, R0, 0x1, R46 ;  /* 0x00000001002e7824 */ /* 0x008fce00078e022e */
[----:B------:R-:W3:Y:S08]  /*51a0*/  LDC.64 R80, c[0x0][0x8a8] ;  /* 0x00022a00ff507b82 */ /* 0x000ef00000000a00 */
[----:B--2-4-:R-:W1:Y:S02]  /*51b0*/  LDC R90, c[0x0][0x374] ;  /* 0x0000dd00ff5a7b82 */ /* 0x014e640000000800 */
.L_x_132:
[----:B------:R-:W-:Y:S02]  /*51c0*/  LEA R0, R104, UR36, 0x3 ;  /* 0x0000002468007c11 */ /* 0x000fe4000f8e18ff */
[----:B------:R-:W-:Y:S02]  /*51d0*/  SHF.L.U32 R2, R96, 0x1f, RZ ;  /* 0x0000001f60027819 */ /* 0x000fe400000006ff */
[----:B-1----:R-:W-:Y:S02]  /*51e0*/  LEA R16, R104, UR36, 0x4 ;  /* 0x0000002468107c11 */ /* 0x002fe4000f8e20ff */
[----:B------:R-:W2:Y:S02]  /*51f0*/  SYNCS.PHASECHK.TRANS64.TRYWAIT P0, [R0+URZ+0xe0], R2 ;  /* 0x0000e002000075a7 */ /* 0x000ea400080011ff */
[----:B--2---:R-:W-:Y:S05]  /*5200*/  @!P0 BRA `(.L_x_89) ;  /* 0x0000004c00348947 */ /* 0x004fea0003800000 */
.L_x_190:
[----:B------:R-:W4:Y:S01]  /*5210*/  LDC.64 R10, c[0x0][0xb10] ;  /* 0x0002c400ff0a7b82 */ /* 0x000f220000000a00 */
[----:B------:R-:W3:Y:S01]  /*5220*/  LDS.128 R16, [R16+0x170] ;  /* 0x0001700010107984 */ /* 0x000ee20000000c00 */
[----:B-1----:R-:W-:Y:S01]  /*5230*/  ISETP.NE.AND P1, PT, R41, 0x1, PT ;  /* 0x000000012900780c */ /* 0x002fe20003f25270 */
[----:B--2---:R-:W-:Y:S01]  /*5240*/  VIADD R0, R0, 0xf0 ;  /* 0x000000f000007836 */ /* 0x004fe20000000000 */
[----:B------:R-:W-:Y:S04]  /*5250*/  ISETP.GE.AND P0, PT, R40, 0x1, PT ;  /* 0x000000012800780c */ /* 0x000fe80003f06270 */
[----:B------:R-:W1:Y:S01]  /*5260*/  LDC.64 R8, c[0x0][0xb18] ;  /* 0x0002c600ff087b82 */ /* 0x000e620000000a00 */
[----:B------:R-:W-:Y:S01]  /*5270*/  PRMT R0, RZ, 0x654, R0 ;  /* 0x00000654ff007816 */ /* 0x000fe20000000000 */
[----:B------:R-:W-:Y:S01]  /*5280*/  @!PT LDS RZ, [RZ] ;  /* 0x00000000fffff984 */ /* 0x000fe20000000800 */
[----:B------:R-:W-:Y:S01]  /*5290*/  @!PT LDS RZ, [RZ] ;  /* 0x00000000fffff984 */ /* 0x000fe20000000800 */
[----:B------:R-:W-:Y:S01]  /*52a0*/  @!PT LDS RZ, [RZ] ;  /* 0x00000000fffff984 */ /* 0x000fe20000000800 */
[----:B------:R-:W-:Y:S01]  /*52b0*/  @!PT LDS RZ, [RZ] ;  /* 0x00000000fffff984 */ /* 0x000fe20000000800 */
[----:B------:R2:W-:Y:S06]  /*52c0*/  MEMBAR.ALL.CTA ;  /* 0x0000000000007992 */ /* 0x0005ec0000008000 */
[----:B--2---:R-:W2:Y:S01]  /*52d0*/  FENCE.VIEW.ASYNC.S ;  /* 0x00000000000073c6 */ /* 0x004ea20000000000 */
[----:B------:R-:W1:Y:S08]  /*52e0*/  @!P1 LDC R12, c[0x0][0xb20] ;  /* 0x0002c800ff0c9b82 */ /* 0x000e700000000800 */
[----:B------:R-:W1:Y:S01]  /*52f0*/  @!P1 LDC R7, c[0x0][0xb0c] ;  /* 0x0002c300ff079b82 */ /* 0x000e620000000800 */
[----:B--2---:R2:W-:Y:S01]  /*5300*/  SYNCS.ARRIVE.TRANS64.RED.A1T0 RZ, [R0+URZ], RZ ;  /* 0x000000ff00ff79a7 */ /* 0x0045e200081004ff */
[----:B---3--:R-:W-:Y:S04]  /*5310*/  LOP3.LUT P4, RZ, R18, 0x1, RZ, 0xc0, !PT ;  /* 0x0000000112ff7812 */ /* 0x008fe8000788c0ff */
[----:B------:R-:W-:Y:S09]  /*5320*/  P2R R102, PR, RZ, 0x10 ;  /* 0x00000010ff667803 */ /* 0x000ff20000000000 */
[----:B------:R-:W-:Y:S02]  /*5330*/  @P4 MOV R44, R16 ;  /* 0x00000010002c4202 */ /* 0x000fe40000000f00 */
[----:B------:R-:W-:Y:S01]  /*5340*/  @P4 LOP3.LUT R43, R17, 0xffff, RZ, 0xc0, !PT ;  /* 0x0000ffff112b4812 */ /* 0x000fe200078ec0ff */
[----:B--2-4-:R-:W-:Y:S06]  /*5350*/  @!P0 BRA `(.L_x_90) ;  /* 0x0000000000a48947 */ /* 0x014fec0003800000 */
[----:B------:R-:W-:Y:S01]  /*5360*/  IMAD.HI.U32 R0, R90, R39, RZ ;  /* 0x000000275a007227 */ /* 0x000fe200078e00ff */
[----:B------:R-:W-:Y:S02]  /*5370*/  ISETP.NE.AND P0, PT, R38, 0x1, PT ;  /* 0x000000012600780c */ /* 0x000fe40003f05270 */
[----:B------:R-:W-:Y:S01]  /*5380*/  ISETP.NE.AND P2, PT, R40, 0x1, PT ;  /* 0x000000012800780c */ /* 0x000fe20003f45270 */
[----:B------:R-:W-:Y:S01]  /*5390*/  IMAD.HI.U32 R4, R91, R84, RZ ;  /* 0x000000545b047227 */ /* 0x000fe200078e00ff */
[----:B------:R-:W-:Y:S02]  /*53a0*/  SHF.R.U32.HI R0, RZ, R89, R0 ;  /* 0x00000059ff007219 */ /* 0x000fe40000011600 */
[----:B------:R-:W-:Y:S01]  /*53b0*/  ISETP.NE.AND P3, PT, R42, 0x1, PT ;  /* 0x000000012a00780c */ /* 0x000fe20003f65270 */
[----:B------:R-:W-:Y:S01]  /*53c0*/  IMAD.HI.U32 R6, R43, R39, RZ ;  /* 0x000000272b067227 */ /* 0x000fe200078e00ff */
[-C--:B------:R-:W-:Y:S02]  /*53d0*/  SHF.R.U32.HI R4, RZ, R85.reuse, R4 ;  /* 0x00000055ff047219 */ /* 0x080fe40000011604 */
[----:B------:R-:W-:Y:S01]  /*53e0*/  SEL R0, R90, R0, !P0 ;  /* 0x000000005a007207 */ /* 0x000fe20004000000 */
[----:B------:R-:W-:Y:S01]  /*53f0*/  IMAD.HI.U32 R5, R44, R84, RZ ;  /* 0x000000542c057227 */ /* 0x000fe200078e00ff */
[----:B------:R-:W-:Y:S03]  /*5400*/  SEL R4, R91, R4, !P3 ;  /* 0x000000045b047207 */ /* 0x000fe60005800000 */
[-C--:B------:R-:W-:Y:S01]  /*5410*/  IMAD.HI.U32 R3, R0, R36.reuse, RZ ;  /* 0x0000002400037227 */ /* 0x080fe200078e00ff */
[----:B------:R-:W-:Y:S03]  /*5420*/  SHF.R.U32.HI R5, RZ, R85, R5 ;  /* 0x00000055ff057219 */ /* 0x000fe60000011605 */
[----:B------:R-:W-:Y:S01]  /*5430*/  IMAD.HI.U32 R2, R4, R36, RZ ;  /* 0x0000002404027227 */ /* 0x000fe200078e00ff */
[----:B------:R-:W-:Y:S02]  /*5440*/  @P2 SHF.R.U32.HI R0, RZ, R37, R3 ;  /* 0x00000025ff002219 */ /* 0x000fe40000011603 */
[----:B------:R-:W-:Y:S02]  /*5450*/  SHF.R.U32.HI R3, RZ, R89, R6 ;  /* 0x00000059ff037219 */ /* 0x000fe40000011606 */
[----:B------:R-:W-:Y:S01]  /*5460*/  @P2 SHF.R.U32.HI R4, RZ, R37, R2 ;  /* 0x00000025ff042219 */ /* 0x000fe20000011602 */
[----:B------:R-:W-:Y:S01]  /*5470*/  IMAD R0, R40, R0, RZ ;  /* 0x0000000028007224 */ /* 0x000fe200078e02ff */
[----:B------:R-:W-:Y:S02]  /*5480*/  SEL R3, R43, R3, !P0 ;  /* 0x000000032b037207 */ /* 0x000fe40004000000 */
[----:B------:R-:W-:Y:S01]  /*5490*/  SEL R2, R44, R5, !P3 ;  /* 0x000000052c027207 */ /* 0x000fe20005800000 */
[----:B------:R-:W-:Y:S01]  /*54a0*/  IMAD R5, R40, R4, RZ ;  /* 0x0000000428057224 */ /* 0x000fe200078e02ff */
[C---:B------:R-:W-:Y:S01]  /*54b0*/  ISETP.GE.AND P0, PT, R3.reuse, R0, PT ;  /* 0x000000000300720c */ /* 0x040fe20003f06270 */
[C---:B------:R-:W-:Y:S03]  /*54c0*/  IMAD.HI.U32 R0, R3.reuse, R36, RZ ;  /* 0x0000002403007227 */ /* 0x040fe600078e00ff */
[C---:B------:R-:W-:Y:S02]  /*54d0*/  ISETP.GE.OR P0, PT, R2.reuse, R5, P0 ;  /* 0x000000050200720c */ /* 0x040fe40000706670 */
[----:B------:R-:W-:Y:S04]  /*54e0*/  SHF.R.U32.HI R0, RZ, R37, R0 ;  /* 0x00000025ff007219 */ /* 0x000fe80000011600 */
[C---:B------:R-:W-:Y:S05]  /*54f0*/  SEL R6, R3.reuse, R0, !P2 ;  /* 0x0000000003067207 */ /* 0x040fea0005000000 */
        /* <DEDUP_REMOVED lines=14> */
[----:B------:R-:W-:Y:S07]  /*55e0*/  IMAD R43, R3, R38, R43 ;  /* 0x00000026032b7224 */ /* 0x000fee00078e022b */
.L_x_90:
[----:B-1----:R-:W-:Y:S01]  /*55f0*/  @!P1 ISETP.NE.AND P0, PT, R8, 0x1, PT ;  /* 0x000000010800980c */ /* 0x002fe20003f05270 */
[----:B------:R-:W-:Y:S01]  /*5600*/  @!P1 IMAD.HI.U32 R2, R43, R9, RZ ;  /* 0x000000092b029227 */ /* 0x000fe200078e00ff */
[----:B------:R-:W-:Y:S01]  /*5610*/  R2UR UR42, R15 ;  /* 0x000000000f2a72ca */ /* 0x000fe200000e0000 */
[----:B------:R-:W-:Y:S01]  /*5620*/  BSSY.RECONVERGENT B6, `(.L_x_91) ;  /* 0x0000031000067945 */ /* 0x000fe20003800200 */
[----:B------:R-:W-:Y:S01]  /*5630*/  R2UR UR41, R14 ;  /* 0x000000000e2972ca */ /* 0x000fe200000e0000 */
[----:B------:R-:W-:Y:S01]  /*5640*/  @!P1 IMAD.HI.U32 R0, R44, R10, RZ ;  /* 0x0000000a2c009227 */ /* 0x000fe200078e00ff */
[----:B------:R-:W-:Y:S02]  /*5650*/  @!P1 SHF.R.U32.HI R2, RZ, R12, R2 ;  /* 0x0000000cff029219 */ /* 0x000fe40000011602 */
[----:B------:R-:W-:Y:S01]  /*5660*/  @!P1 ISETP.NE.AND P2, PT, R7, 0x1, PT ;  /* 0x000000010700980c */ /* 0x000fe20003f45270 */
[----:B------:R-:W-:Y:S01]  /*5670*/  VIADD R104, R104, 0x1 ;  /* 0x0000000168687836 */ /* 0x000fe20000000000 */
[----:B------:R-:W-:Y:S02]  /*5680*/  @!P1 SEL R2, R43, R2, !P0 ;  /* 0x000000022b029207 */ /* 0x000fe40004000000 */
[----:B------:R-:W-:Y:S02]  /*5690*/  @!P1 SHF.R.U32.HI R0, RZ, R11, R0 ;  /* 0x0000000bff009219 */ /* 0x000fe40000011600 */
[----:B------:R-:W-:Y:S01]  /*56a0*/  LOP3.LUT P0, RZ, R94, 0x3f0, RZ, 0xc0, !PT ;  /* 0x000003f05eff7812 */ /* 0x000fe2000780c0ff */
[----:B------:R-:W-:Y:S01]  /*56b0*/  USHF.L.U32 UR42, UR42, 0x6, URZ ;  /* 0x000000062a2a7899 */ /* 0x000fe200080006ff */
[----:B------:R-:W-:Y:S01]  /*56c0*/  @!P1 SEL R3, R44, R0, !P2 ;  /* 0x000000002c039207 */ /* 0x000fe20005000000 */
[----:B------:R-:W-:Y:S01]  /*56d0*/  USHF.L.U32 UR41, UR41, 0x8, URZ ;  /* 0x0000000829297899 */ /* 0x000fe200080006ff */
[----:B------:R-:W-:Y:S03]  /*56e0*/  @P4 SHF.R.U32.HI R95, RZ, 0x10, R17 ;  /* 0x00000010ff5f4819 */ /* 0x000fe60000011611 */
[----:B------:R-:W-:Y:S02]  /*56f0*/  @!P1 IMAD.IADD R0, R2, 0x1, -R3 ;  /* 0x0000000102009824 */ /* 0x000fe400078e0a03 */
[----:B------:R-:W-:Y:S02]  /*5700*/  @!P1 IMAD.IADD R2, R3, 0x1, -R2 ;  /* 0x0000000103029824 */ /* 0x000fe400078e0a02 */
[----:B------:R-:W-:Y:S02]  /*5710*/  @!P1 IMAD R44, R0, R7, R44 ;  /* 0x00000007002c9224 */ /* 0x000fe400078e022c */
[----:B------:R-:W-:Y:S01]  /*5720*/  @!P1 IMAD R43, R2, R8, R43 ;  /* 0x00000008022b9224 */ /* 0x000fe200078e022b */
[----:B------:R-:W-:Y:S06]  /*5730*/  @!P0 BRA `(.L_x_92) ;  /* 0x00000000007c8947 */ /* 0x000fec0003800000 */
[----:B------:R-:W1:Y:S01]  /*5740*/  LDCU.64 UR8, c[0x4][0x80] ;  /* 0x01001000ff0877ac */ /* 0x000e620008000a00 */
[----:B------:R-:W-:Y:S01]  /*5750*/  MOV R2, 0x0 ;  /* 0x0000000000027802 */ /* 0x000fe20000000f00 */
[----:B------:R-:W-:Y:S02]  /*5760*/  HFMA2 R12, -RZ, RZ, 0, 5.9604644775390625e-08 ;  /* 0x00000001ff0c7431 */ /* 0x000fe400000001ff */
[----:B------:R-:W-:Y:S01]  /*5770*/  IMAD.MOV.U32 R8, RZ, RZ, 0x70 ;  /* 0x00000070ff087424 */ /* 0x000fe200078e00ff */
[----:B------:R2:W3:Y:S01]  /*5780*/  LDC.64 R14, c[0x4][R2] ;  /* 0x01000000020e7b82 */ /* 0x0004e20000000a00 */
[----:B------:R-:W4:Y:S01]  /*5790*/  LDCU.64 UR6, c[0x4][0x88] ;  /* 0x01001100ff0677ac */ /* 0x000f220008000a00 */
[----:B------:R-:W-:Y:S01]  /*57a0*/  IMAD.MOV.U32 R13, RZ, RZ, RZ ;  /* 0x000000ffff0d7224 */ /* 0x000fe200078e00ff */
[----:B------:R-:W2:Y:S01]  /*57b0*/  LDCU.64 UR4, c[0x4][0x8] ;  /* 0x01000100ff0477ac */ /* 0x000ea20008000a00 */
[----:B-1----:R-:W-:Y:S01]  /*57c0*/  MOV R5, UR9 ;  /* 0x0000000900057c02 */ /* 0x002fe20008000f00 */
[----:B------:R-:W-:Y:S01]  /*57d0*/  IMAD.U32 R4, RZ, RZ, UR8 ;  /* 0x00000008ff047e24 */ /* 0x000fe2000f8e00ff */
[----:B----4-:R-:W-:Y:S01]  /*57e0*/  MOV R7, UR7 ;  /* 0x0000000700077c02 */ /* 0x010fe20008000f00 */
[----:B------:R-:W-:Y:S01]  /*57f0*/  IMAD.U32 R6, RZ, RZ, UR6 ;  /* 0x00000006ff067e24 */ /* 0x000fe2000f8e00ff */
[----:B--2---:R-:W-:Y:S01]  /*5800*/  MOV R11, UR5 ;  /* 0x00000005000b7c02 */ /* 0x004fe20008000f00 */
[----:B------:R-:W-:Y:S02]  /*5810*/  IMAD.U32 R10, RZ, RZ, UR4 ;  /* 0x00000004ff0a7e24 */ /* 0x000fe4000f8e00ff */
[----:B------:R-:W-:Y:S07]  /*5820*/  LEPC R20, `(.L_x_93) ;  /* 0x000000001014794e */ /* 0x000fee0000000000 */
[----:B---3-5:R-:W-:Y:S05]  /*5830*/  CALL.ABS.NOINC R14 ;  /* 0x000000000e007343 */ /* 0x028fea0003c00000 */
.L_x_93:
[----:B------:R-:W1:Y:S01]  /*5840*/  LDCU.64 UR8, c[0x4][0x80] ;  /* 0x01001000ff0877ac */ /* 0x000e620008000a00 */
[----:B------:R-:W2:Y:S01]  /*5850*/  LDC.64 R2, c[0x4][R2] ;  /* 0x0100000002027b82 */ /* 0x000ea20000000a00 */
[----:B------:R-:W-:Y:S02]  /*5860*/  HFMA2 R12, -RZ, RZ, 0, 5.9604644775390625e-08 ;  /* 0x00000001ff0c7431 */ /* 0x000fe400000001ff */
[----:B------:R-:W-:Y:S02]  /*5870*/  IMAD.MOV.U32 R8, RZ, RZ, 0x70 ;  /* 0x00000070ff087424 */ /* 0x000fe400078e00ff */
[----:B------:R-:W-:Y:S01]  /*5880*/  IMAD.MOV.U32 R13, RZ, RZ, RZ ;  /* 0x000000ffff0d7224 */ /* 0x000fe200078e00ff */
[----:B------:R-:W3:Y:S01]  /*5890*/  LDCU.64 UR6, c[0x4][0x88] ;  /* 0x01001100ff0677ac */ /* 0x000ee20008000a00 */
[----:B------:R-:W4:Y:S01]  /*58a0*/  LDCU.64 UR4, c[0x4][0x8] ;  /* 0x01000100ff0477ac */ /* 0x000f220008000a00 */
[----:B-1----:R-:W-:Y:S02]  /*58b0*/  MOV R4, UR8 ;  /* 0x0000000800047c02 */ /* 0x002fe40008000f00 */
[----:B------:R-:W-:Y:S02]  /*58c0*/  MOV R5, UR9 ;  /* 0x0000000900057c02 */ /* 0x000fe40008000f00 */
[----:B---3--:R-:W-:Y:S01]  /*58d0*/  MOV R7, UR7 ;  /* 0x0000000700077c02 */ /* 0x008fe20008000f00 */
[----:B------:R-:W-:Y:S01]  /*58e0*/  IMAD.U32 R6, RZ, RZ, UR6 ;  /* 0x00000006ff067e24 */ /* 0x000fe2000f8e00ff */
[----:B----4-:R-:W-:Y:S01]  /*58f0*/  MOV R11, UR5 ;  /* 0x00000005000b7c02 */ /* 0x010fe20008000f00 */
[----:B------:R-:W-:Y:S02]  /*5900*/  IMAD.U32 R10, RZ, RZ, UR4 ;  /* 0x00000004ff0a7e24 */ /* 0x000fe4000f8e00ff */
[----:B------:R-:W-:Y:S07]  /*5910*/  LEPC R20, `(.L_x_92) ;  /* 0x000000001014794e */ /* 0x000fee0000000000 */
[----:B--2---:R-:W-:Y:S05]  /*5920*/  CALL.ABS.NOINC R2 ;  /* 0x0000000002007343 */ /* 0x004fea0003c00000 */
.L_x_92:
[----:B------:R-:W-:Y:S05]  /*5930*/  BSYNC.RECONVERGENT B6 ;  /* 0x0000000000067941 */ /* 0x000fea0003800200 */
.L_x_91:
[----:B------:R-:W-:Y:S01]  /*5940*/  ISETP.NE.U32.AND P4, PT, R82, RZ, PT ;  /* 0x000000ff5200720c */ /* 0x000fe20003f85070 */
[----:B------:R-:W-:Y:S01]  /*5950*/  UISETP.NE.AND UP2, UPT, UR50, URZ, UPT ;  /* 0x000000ff3200728c */ /* 0x000fe2000bf45270 */
[----:B------:R-:W-:Y:S01]  /*5960*/  ISETP.NE.U32.AND P2, PT, RZ, UR38, PT ;  /* 0x00000026ff007c0c */ /* 0x000fe2000bf45070 */
[----:B------:R-:W-:Y:S01]  /*5970*/  UISETP.NE.U32.AND UP1, UPT, UR46, URZ, UPT ;  /* 0x000000ff2e00728c */ /* 0x000fe2000bf25070 */
[----:B------:R-:W-:Y:S01]  /*5980*/  ISETP.NE.AND.EX P4, PT, R83, RZ, PT, P4 ;  /* 0x000000ff5300720c */ /* 0x000fe20003f85340 */
[----:B------:R-:W-:Y:S01]  /*5990*/  UPLOP3.LUT UP0, UPT, UPT, UPT, UPT, 0x40, 0x4 ;  /* 0x000000000004789c */ /* 0x000fe20003f0e870 */
[----:B------:R-:W-:Y:S01]  /*59a0*/  ISETP.NE.AND.EX P2, PT, RZ, UR39, PT, P2 ;  /* 0x00000027ff007c0c */ /* 0x000fe2000bf45320 */
[----:B------:R-:W-:Y:S01]  /*59b0*/  UISETP.NE.AND.EX UP1, UPT, UR47, URZ, UPT, UP1 ;  /* 0x000000ff2f00728c */ /* 0x000fe2000bf25310 */
[----:B------:R-:W-:Y:S04]  /*59c0*/  PLOP3.LUT P1, PT, PT, PT, UP2, 0x80, 0x8 ;  /* 0x000000000008781c */ /* 0x000fe80003f2f028 */
[----:B------:R-:W-:Y:S06]  /*59d0*/  @UP2 UPLOP3.LUT UP0, UPT, UPT, UPT, UP1, 0x80, 0x8 ;  /* 0x000000000008289c */ /* 0x000fec0003f0f010 */
[----:B------:R-:W-:Y:S01]  /*59e0*/  PLOP3.LUT P0, PT, PT, PT, UP0, 0x80, 0x8 ;  /* 0x000000000008781c */ /* 0x000fe20003f0f008 */
[----:B------:R-:W-:Y:S01]  /*59f0*/  @!UPT UIADD3 URZ, UPT, UPT, URZ, URZ, URZ ;  /* 0x000000fffffff290 */ /* 0x000fe2000fffe0ff */
[----:B------:R-:W-:Y:S11]  /*5a00*/  BRA.U !UP1, `(.L_x_94) ;  /* 0x0000000109387547 */ /* 0x000ff6000b800000 */
[----:B------:R-:W-:Y:S01]  /*5a10*/  UISETP.NE.U32.AND UP0, UPT, UR38, URZ, UPT ;  /* 0x000000ff2600728c */ /* 0x000fe2000bf05070 */
[----:B------:R-:W-:Y:S02]  /*5a20*/  HFMA2 R0, -RZ, RZ, 0, 5.9604644775390625e-08 ;  /* 0x00000001ff007431 */ /* 0x000fe400000001ff */
[----:B------:R-:W-:Y:S01]  /*5a30*/  IMAD.MOV.U32 R88, RZ, RZ, 0x1 ;  /* 0x00000001ff587424 */ /* 0x000fe200078e00ff */
[----:B------:R-:W-:Y:S06]  /*5a40*/  UISETP.NE.AND.EX UP0, UPT, UR39, URZ, UPT, UP0 ;  /* 0x000000ff2700728c */ /* 0x000fec000bf05300 */
[----:B------:R-:W-:Y:S05]  /*5a50*/  PLOP3.LUT P3, PT, PT, PT, UP0, 0x80, 0x8 ;  /* 0x000000000008781c */ /* 0x000fea0003f6f008 */
[----:B------:R-:W1:Y:S01]  /*5a60*/  @UP0 LDCU.64 UR6, c[0x0][0x888] ;  /* 0x00011100ff0607ac */ /* 0x000e620008000a00 */
[----:B------:R-:W-:Y:S07]  /*5a70*/  @UP0 UIMAD UR4, UR44, UR46, URZ ;  /* 0x0000002e2c0402a4 */ /* 0x000fee000f8e02ff */
[----:B------:R-:W-:Y:S01]  /*5a80*/  @!P3 PRMT R88, R0, 0x7610, R88 ;  /* 0x000076100058b816 */ /* 0x000fe20000000058 */
[----:B-1----:R-:W-:Y:S03]  /*5a90*/  @UP0 UIMAD.WIDE UR6, UR4, 0x4, UR6 ;  /* 0x00000004040608a5 */ /* 0x002fe6000f8e0206 */
[----:B------:R-:W1:Y:S03]  /*5aa0*/  @!UP0 LDCU UR4, c[0x0][0x880] ;  /* 0x00011000ff0487ac */ /* 0x000e660008000800 */
[----:B------:R-:W-:Y:S01]  /*5ab0*/  IMAD.U32 R2, RZ, RZ, UR6 ;  /* 0x00000006ff027e24 */ /* 0x000fe2000f8e00ff */
[----:B------:R-:W-:Y:S05]  /*5ac0*/  MOV R3, UR7 ;  /* 0x0000000700037c02 */ /* 0x000fea0008000f00 */
[----:B-----5:R2:W5:Y:S02]  /*5ad0*/  @P3 LDG.E R49, desc[UR48][R2.64] ;  /* 0x0000003002313981 */ /* 0x020564000c1e1900 */
[----:B-12---:R-:W-:Y:S02]  /*5ae0*/  @!P3 IMAD.U32 R49, RZ, RZ, UR4 ;  /* 0x00000004ff31be24 */ /* 0x006fe4000f8e00ff */
.L_x_94:
[----:B------:R-:W-:Y:S05]  /*5af0*/  @!P4 BRA `(.L_x_95) ;  /* 0x000000000020c947 */ /* 0x000fea0003800000 */
[----:B------:R-:W-:Y:S04]  /*5b00*/  ISETP.NE.U32.AND P3, PT, R80, RZ, PT ;  /* 0x000000ff5000720c */ /* 0x000fe80003f65070 */
[----:B------:R-:W-:Y:S11]  /*5b10*/  ISETP.NE.AND.EX P3, PT, R81, RZ, PT, P3 ;  /* 0x000000ff5100720c */ /* 0x000ff60003f65330 */
[----:B------:R-:W-:Y:S02]  /*5b20*/  @!UPT UIADD3 URZ, UPT, UPT, URZ, URZ, URZ ;  /* 0x000000fffffff290 */ /* 0x000fe4000fffe0ff */
[----:B------:R-:W1:Y:S01]  /*5b30*/  @P3 LDC.64 R2, c[0x0][0x8a8] ;  /* 0x00022a00ff023b82 */ /* 0x000e620000000a00 */
[----:B------:R-:W-:Y:S04]  /*5b40*/  @P3 IMAD R0, R82, UR44, RZ ;  /* 0x0000002c52003c24 */ /* 0x000fe8000f8e02ff */
[----:B-1----:R-:W-:Y:S05]  /*5b50*/  @P3 IMAD.WIDE R2, R0, 0x4, R2 ;  /* 0x0000000400023825 */ /* 0x002fea00078e0202 */
[----:B-----5:R1:W5:Y:S02]  /*5b60*/  @P3 LDG.E R47, desc[UR48][R2.64] ;  /* 0x00000030022f3981 */ /* 0x020364000c1e1900 */
[----:B-1----:R-:W2:Y:S02]  /*5b70*/  @!P3 LDC R47, c[0x0][0x8a0] ;  /* 0x00022800ff2fbb82 */ /* 0x002ea40000000800 */
.L_x_95:
[----:B-----5:R-:W-:Y:S01]  /*5b80*/  FSETP.NEU.AND P3, PT, R49, RZ, PT ;  /* 0x000000ff3100720b */ /* 0x020fe20003f6d000 */
[----:B------:R-:W-:Y:S01]  /*5b90*/  IMAD.SHL.U32 R66, R92, 0x2, RZ ;  /* 0x000000025c427824 */ /* 0x000fe200078e00ff */
[----:B------:R-:W-:Y:S01]  /*5ba0*/  SEL R4, RZ, 0xffffffff, P2 ;  /* 0xffffffffff047807 */ /* 0x000fe20001000000 */
[----:B------:R-:W-:Y:S01]  /*5bb0*/  BSSY B1, `(.L_x_96) ;  /* 0x0000043000017945 */ /* 0x000fe20003800000 */
[----:B------:R-:W-:Y:S01]  /*5bc0*/  @P1 LOP3.LUT P2, RZ, R88, 0xff, RZ, 0xc0, !PT ;  /* 0x000000ff58ff1812 */ /* 0x000fe2000784c0ff */
[----:B------:R-:W-:Y:S01]  /*5bd0*/  VIADD R107, R66, UR36 ;  /* 0x00000024426b7c36 */ /* 0x000fe20008000000 */
[----:B------:R-:W-:Y:S01]  /*5be0*/  @P1 SEL R0, RZ, 0xffffffff, P3 ;  /* 0xffffffffff001807 */ /* 0x000fe20001800000 */
[----:B------:R-:W-:Y:S01]  /*5bf0*/  IMAD.MOV.U32 R67, RZ, RZ, 0x1 ;  /* 0x00000001ff437424 */ /* 0x000fe200078e00ff */
[----:B------:R-:W-:Y:S01]  /*5c00*/  LOP3.LUT R98, R98, 0x1, RZ, 0x3c, !PT ;  /* 0x0000000162627812 */ /* 0x000fe200078e3cff */
[----:B------:R-:W-:Y:S01]  /*5c10*/  IMAD.MOV.U32 R65, RZ, RZ, RZ ;  /* 0x000000ffff417224 */ /* 0x000fe200078e00ff */
[----:B------:R-:W-:Y:S02]  /*5c20*/  @P0 SEL R0, R4, R0, !P2 ;  /* 0x0000000004000207 */ /* 0x000fe40005000000 */
[----:B------:R-:W-:Y:S02]  /*5c30*/  CS2R R78, SRZ ;  /* 0x00000000004e7805 */ /* 0x000fe4000001ff00 */
[----:B------:R-:W-:Y:S02]  /*5c40*/  LEA R64, R45, UR36, 0x3 ;  /* 0x000000242d407c11 */ /* 0x000fe4000f8e18ff */
[----:B------:R-:W-:Y:S02]  /*5c50*/  CS2R R76, SRZ ;  /* 0x00000000004c7805 */ /* 0x000fe4000001ff00 */
[----:B------:R-:W-:Y:S02]  /*5c60*/  @P1 LOP3.LUT R0, R0, 0x1, RZ, 0xc0, !PT ;  /* 0x0000000100001812 */ /* 0x000fe400078ec0ff */
[----:B------:R-:W-:Y:S02]  /*5c70*/  CS2R R70, SRZ ;  /* 0x0000000000467805 */ /* 0x000fe4000001ff00 */
[----:B------:R-:W-:Y:S02]  /*5c80*/  SHF.L.U32 R2, R97, 0x1f, RZ ;  /* 0x0000001f61027819 */ /* 0x000fe400000006ff */
[----:B------:R-:W-:Y:S02]  /*5c90*/  CS2R R68, SRZ ;  /* 0x0000000000447805 */ /* 0x000fe4000001ff00 */
[----:B------:R-:W-:Y:S02]  /*5ca0*/  ISETP.NE.U32.OR P6, PT, R0, 0x1, !P1 ;  /* 0x000000010000780c */ /* 0x000fe40004fc5470 */
[----:B------:R-:W-:Y:S02]  /*5cb0*/  CS2R R62, SRZ ;  /* 0x00000000003e7805 */ /* 0x000fe4000001ff00 */
[----:B------:R-:W-:Y:S02]  /*5cc0*/  PLOP3.LUT P2, PT, PT, PT, UP1, 0x80, 0x8 ;  /* 0x000000000008781c */ /* 0x000fe40003f4f018 */
[----:B------:R-:W-:Y:S02]  /*5cd0*/  CS2R R60, SRZ ;  /* 0x00000000003c7805 */ /* 0x000fe4000001ff00 */
[----:B------:R-:W-:Y:S02]  /*5ce0*/  LEA.HI R48, R45, R45, RZ, 0x1 ;  /* 0x0000002d2d307211 */ /* 0x000fe400078f08ff */
[----:B------:R-:W-:Y:S02]  /*5cf0*/  CS2R R58, SRZ ;  /* 0x00000000003a7805 */ /* 0x000fe4000001ff00 */
[----:B------:R-:W-:Y:S02]  /*5d00*/  LOP3.LUT P4, R103, R88, 0xff, RZ, 0xc0, !PT ;  /* 0x000000ff58677812 */ /* 0x000fe4000788c0ff */
[----:B------:R-:W-:Y:S02]  /*5d10*/  CS2R R56, SRZ ;  /* 0x0000000000387805 */ /* 0x000fe4000001ff00 */
[----:B------:R-:W-:Y:S01]  /*5d20*/  SEL R3, RZ, 0xffffffff, P3 ;  /* 0xffffffffff037807 */ /* 0x000fe20001800000 */
[----:B------:R-:W-:Y:S01]  /*5d30*/  VIADD R108, R107, 0x400 ;  /* 0x000004006b6c7836 */ /* 0x000fe20000000000 */
[----:B------:R-:W-:Y:S01]  /*5d40*/  P2R R105, PR, RZ, 0x40 ;  /* 0x00000040ff697803 */ /* 0x000fe20000000000 */
[----:B------:R-:W-:Y:S01]  /*5d50*/  IMAD.IADD R106, R99, 0x1, R107 ;  /* 0x00000001636a7824 */ /* 0x000fe200078e026b */
[----:B------:R-:W-:Y:S02]  /*5d60*/  @P6 SHF.L.U32 R0, R98, 0x1f, RZ ;  /* 0x0000001f62006819 */ /* 0x000fe400000006ff */
[----:B------:R-:W-:Y:S02]  /*5d70*/  @P2 SEL R3, R4, R3, !P4 ;  /* 0x0000000304032207 */ /* 0x000fe40006000000 */
[----:B------:R1:W3:Y:S02]  /*5d80*/  @P6 SYNCS.PHASECHK.TRANS64.TRYWAIT P1, [UR36+0x90], R0 ;  /* 0x00009000ff0065a7 */ /* 0x0002e40008021124 */
[----:B------:R-:W-:Y:S04]  /*5d90*/  LOP3.LUT R3, R3, 0x1, RZ, 0xc0, !PT ;  /* 0x0000000103037812 */ /* 0x000fe800078ec0ff */
[----:B------:R-:W-:Y:S04]  /*5da0*/  ISETP.NE.U32.AND P5, PT, R3, 0x1, PT ;  /* 0x000000010300780c */ /* 0x000fe80003fa5070 */
[----:B------:R-:W-:Y:S01]  /*5db0*/  P2R R72, PR, RZ, 0x20 ;  /* 0x00000020ff487803 */ /* 0x000fe20000000000 */
[----:B------:R4:W2:Y:S01]  /*5dc0*/  SYNCS.PHASECHK.TRANS64.TRYWAIT P0, [R64+URZ+0x100], R2 ;  /* 0x00010002400075a7 */ /* 0x0008a200080011ff */
[C---:B-1----:R-:W-:Y:S01]  /*5dd0*/  IMAD.SHL.U32 R0, R48.reuse, 0x80, RZ ;  /* 0x0000008030007824 */ /* 0x042fe200078e00ff */
[----:B------:R-:W-:Y:S04]  /*5de0*/  LOP3.LUT R48, R48, 0xffe, RZ, 0xc0, !PT ;  /* 0x00000ffe30307812 */ /* 0x000fe800078ec0ff */
[----:B------:R-:W-:Y:S01]  /*5df0*/  LOP3.LUT R0, R0, 0xffffff00, RZ, 0xc0, !PT ;  /* 0xffffff0000007812 */ /* 0x000fe200078ec0ff */
[----:B------:R-:W-:Y:S04]  /*5e00*/  IMAD.IADD R48, R45, 0x1, -R48 ;  /* 0x000000012d307824 */ /* 0x000fe800078e0a30 */
[----:B------:R-:W-:Y:S04]  /*5e10*/  IMAD.IADD R0, R46, 0x1, R0 ;  /* 0x000000012e007824 */ /* 0x000fe800078e0200 */
[----:B------:R-:W-:Y:S01]  /*5e20*/  IMAD R48, R48, 0x100000, R0 ;  /* 0x0010000030307824 */ /* 0x000fe200078e0200 */
[----:B---3--:R-:W-:Y:S01]  /*5e30*/  @P6 SEL R67, RZ, 0x1, !P1 ;  /* 0x00000001ff436807 */ /* 0x008fe20004800000 */
[----:B----4-:R-:W-:Y:S06]  /*5e40*/  @!P6 BRA `(.L_x_97) ;  /* 0x000000000064e947 */ /* 0x010fec0003800000 */
[----:B------:R-:W-:Y:S01]  /*5e50*/  @P5 IMAD R5, R100, 0x2, R108 ;  /* 0x0000000264055824 */ /* 0x000fe200078e026c */
[----:B------:R-:W-:Y:S01]  /*5e60*/  ISETP.NE.AND P1, PT, R67, RZ, PT ;  /* 0x000000ff4300720c */ /* 0x000fe20003f25270 */
[----:B------:R-:W-:Y:S01]  /*5e70*/  IMAD.MOV.U32 R78, RZ, RZ, RZ ;  /* 0x000000ffff4e7224 */ /* 0x000fe200078e00ff */
[----:B------:R-:W-:Y:S01]  /*5e80*/  BSSY B0, `(.L_x_98) ;  /* 0x000000d000007945 */ /* 0x000fe20003800000 */
[----:B------:R-:W-:Y:S01]  /*5e90*/  @P5 IMAD.IADD R4, R99, 0x1, R5 ;  /* 0x0000000163045824 */ /* 0x000fe200078e0205 */
[----:B------:R-:W-:Y:S02]  /*5ea0*/  CS2R R70, SRZ ;  /* 0x0000000000467805 */ /* 0x000fe4000001ff00 */
[----:B------:R-:W-:Y:S02]  /*5eb0*/  CS2R R68, SRZ ;  /* 0x0000000000447805 */ /* 0x000fe4000001ff00 */
[----:B------:R-:W-:Y:S02]  /*5ec0*/  CS2R R76, SRZ ;  /* 0x00000000004c7805 */ /* 0x000fe4000001ff00 */
[----:B------:R-:W-:Y:S02]  /*5ed0*/  CS2R R58, SRZ ;  /* 0x00000000003a7805 */ /* 0x000fe4000001ff00 */
[----:B------:R-:W-:Y:S02]  /*5ee0*/  CS2R R56, SRZ ;  /* 0x0000000000387805 */ /* 0x000fe4000001ff00 */
[----:B------:R-:W-:Y:S02]  /*5ef0*/  CS2R R62, SRZ ;  /* 0x00000000003e7805 */ /* 0x000fe4000001ff00 */
[----:B------:R-:W-:Y:S01]  /*5f00*/  CS2R R60, SRZ ;  /* 0x00000000003c7805 */ /* 0x000fe2000001ff00 */
[----:B------:R-:W-:Y:S06]  /*5f10*/  @P1 BRA `(.L_x_99) ;  /* 0x00000000000c1947 */ /* 0x000fec0003800000 */
[----:B------:R-:W-:Y:S04]  /*5f20*/  SHF.L.U32 R3, R98, 0x1f, RZ ;  /* 0x0000001f62037819 */ /* 0x000fe800000006ff */
[----:B------:R-:W1:Y:S02]  /*5f30*/  SYNCS.PHASECHK.TRANS64.TRYWAIT P1, [UR36+0x90], R3 ;  /* 0x00009003ff0075a7 */ /* 0x000e640008021124 */
[----:B-1----:R-:W-:Y:S05]  /*5f40*/  @!P1 BRA `(.L_x_100) ;  /* 0x0000003c00f89947 */ /* 0x002fea0003800000 */
.L_x_99:
[----:B------:R-:W-:Y:S05]  /*5f50*/  BSYNC B0 ;  /* 0x0000000000007941 */ /* 0x000fea0003800000 */
.L_x_98:
[----:B------:R-:W-:Y:S01]  /*5f60*/  ISETP.NE.AND P1, PT, R72, RZ, PT ;  /* 0x000000ff4800720c */ /* 0x000fe20003f25270 */
[----:B------:R-:W-:Y:S11]  /*5f70*/  HFMA2 R65, -RZ, RZ, 0, 5.9604644775390625e-08 ;  /* 0x00000001ff417431 */ /* 0x000ff600000001ff */
[----:B------:R-:W-:Y:S01]  /*5f80*/  @!UPT UIADD3 URZ, UPT, UPT, URZ, URZ, URZ ;  /* 0x000000fffffff290 */ /* 0x000fe2000fffe0ff */
[----:B------:R-:W-:Y:S05]  /*5f90*/  @P1 WARPSYNC.ALL ;  /* 0x0000000000001948 */ /* 0x000fea0003800000 */
[----:B------:R3:W4:Y:S04]  /*5fa0*/  @P1 LDSM.16.M88.4 R68, [R5] ;  /* 0x000000000544183b */ /* 0x0007280000000200 */
[----:B------:R3:W1:Y:S04]  /*5fb0*/  @P1 LDSM.16.M88.4 R76, [R4] ;  /* 0x00000000044c183b */ /* 0x0006680000000200 */
[----:B------:R3:W1:Y:S04]  /*5fc0*/  @P1 LDSM.16.M88.4 R56, [R66+UR36+0x400] ;  /* 0x000400244238183b */ /* 0x0006680008000200 */
[----:B------:R3:W1:Y:S02]  /*5fd0*/  @P1 LDSM.16.M88.4 R60, [R106+0x400] ;  /* 0x000400006a3c183b */ /* 0x0006640000000200 */
.L_x_97:
[----:B------:R-:W-:Y:S05]  /*5fe0*/  BSYNC B1 ;  /* 0x0000000000017941 */ /* 0x000fea0003800000 */
.L_x_96:
[----:B-1----:R-:W-:Y:S04]  /*5ff0*/  SHF.R.U32.HI R0, RZ, 0x15, R48 ;  /* 0x00000015ff007819 */ /* 0x002fe80000011630 */
[----:B------:R-:W-:Y:S01]  /*6000*/  LOP3.LUT P1, RZ, R0, 0x3, R93, 0x48, !PT ;  /* 0x0000000300ff7812 */ /* 0x000fe2000782485d */
[----:B------:R-:W-:Y:S01]  /*6010*/  @!UPT UIADD3 URZ, UPT, UPT, URZ, URZ, URZ ;  /* 0x000000fffffff290 */ /* 0x000fe2000fffe0ff */
[----:B--2---:R-:W-:Y:S11]  /*6020*/  @P0 BRA `(.L_x_101) ;  /* 0x0000000000080947 */ /* 0x004ff60003800000 */
[----:B------:R-:W1:Y:S02]  /*6030*/  SYNCS.PHASECHK.TRANS64.TRYWAIT P0, [R64+URZ+0x100], R2 ;  /* 0x00010002400075a7 */ /* 0x000e6400080011ff */
[----:B-1----:R-:W-:Y:S05]  /*6040*/  @!P0 BRA `(.L_x_102) ;  /* 0x0000003c00d08947 */ /* 0x002fea0003800000 */
.L_x_101:
[----:B------:R-:W-:Y:S05]  /*6050*/  @!P1 BRA `(.L_x_103) ;  /* 0x0000000000409947 */ /* 0x000fea0003800000 */
[----:B------:R-:W3:Y:S01]  /*6060*/  LDCU.64 UR8, c[0x4][0x70] ;  /* 0x01000e00ff0877ac */ /* 0x000ee20008000a00 */
[----:B------:R-:W-:Y:S01]  /*6070*/  MOV R3, 0x0 ;  /* 0x0000000000037802 */ /* 0x000fe20000000f00 */
[----:B------:R-:W-:Y:S02]  /*6080*/  HFMA2 R12, -RZ, RZ, 0, 5.9604644775390625e-08 ;  /* 0x00000001ff0c7431 */ /* 0x000fe400000001ff */
[----:B------:R-:W-:Y:S02]  /*6090*/  IMAD.MOV.U32 R8, RZ, RZ, 0x192 ;  /* 0x00000192ff087424 */ /* 0x000fe400078e00ff */
[----:B------:R-:W-:Y:S01]  /*60a0*/  IMAD.MOV.U32 R13, RZ, RZ, RZ ;  /* 0x000000ffff0d7224 */ /* 0x000fe200078e00ff */
[----:B------:R-:W2:Y:S01]  /*60b0*/  LDCU.64 UR6, c[0x4][0x78] ;  /* 0x01000f00ff0677ac */ /* 0x000ea20008000a00 */
[----:B-1----:R-:W1:Y:S01]  /*60c0*/  LDC.64 R2, c[0x4][R3] ;  /* 0x0100000003027b82 */ /* 0x002e620000000a00 */
[----:B------:R-:W5:Y:S01]  /*60d0*/  LDCU.64 UR4, c[0x4][0x10] ;  /* 0x01000200ff0477ac */ /* 0x000f620008000a00 */
[----:B---3--:R-:W-:Y:S01]  /*60e0*/  MOV R5, UR9 ;  /* 0x0000000900057c02 */ /* 0x008fe20008000f00 */
[----:B------:R-:W-:Y:S01]  /*60f0*/  IMAD.U32 R4, RZ, RZ, UR8 ;  /* 0x00000008ff047e24 */ /* 0x000fe2000f8e00ff */
[----:B--2---:R-:W-:Y:S01]  /*6100*/  MOV R7, UR7 ;  /* 0x0000000700077c02 */ /* 0x004fe20008000f00 */
[----:B------:R-:W-:Y:S01]  /*6110*/  IMAD.U32 R6, RZ, RZ, UR6 ;  /* 0x00000006ff067e24 */ /* 0x000fe2000f8e00ff */
[----:B-----5:R-:W-:Y:S01]  /*6120*/  MOV R11, UR5 ;  /* 0x00000005000b7c02 */ /* 0x020fe20008000f00 */
[----:B------:R-:W-:Y:S02]  /*6130*/  IMAD.U32 R10, RZ, RZ, UR4 ;  /* 0x00000004ff0a7e24 */ /* 0x000fe4000f8e00ff */
[----:B------:R-:W-:Y:S07]  /*6140*/  LEPC R20, `(.L_x_103) ;  /* 0x000000001014794e */ /* 0x000fee0000000000 */
[----:B-1--4-:R-:W-:Y:S05]  /*6150*/  CALL.ABS.NOINC R2 ;  /* 0x0000000002007343 */ /* 0x012fea0003c00000 */
.L_x_103:
[----:B------:R-:W-:Y:S01]  /*6160*/  SHF.L.U32 R50, R56, 0x10, RZ ;  /* 0x0000001038327819 */ /* 0x000fe200000006ff */
[----:B------:R-:W-:Y:S05]  /*6170*/  WARPSYNC.ALL ;  /* 0x0000000000007948 */ /* 0x000fea0003800000 */
[----:B------:R-:W-:Y:S01]  /*6180*/  R2UR UR4, R48 ;  /* 0x00000000300472ca */ /* 0x000fe200000e0000 */
[----:B------:R-:W-:Y:S01]  /*6190*/  BSSY.RECONVERGENT B0, `(.L_x_104) ;  /* 0x000008b000007945 */ /* 0x000fe20003800200 */
[----:B------:R-:W-:Y:S02]  /*61a0*/  LOP3.LUT R51, R56, 0xffff0000, RZ, 0xc0, !PT ;  /* 0xffff000038337812 */ /* 0x000fe400078ec0ff */
[----:B------:R-:W-:Y:S02]  /*61b0*/  SHF.L.U32 R52, R57, 0x10, RZ ;  /* 0x0000001039347819 */ /* 0x000fe400000006ff */
[----:B------:R-:W-:Y:S02]  /*61c0*/  SHF.L.U32 R73, R100, 0x1, RZ ;  /* 0x0000000164497819 */ /* 0x000fe400000006ff */
[----:B------:R-:W-:Y:S02]  /*61d0*/  ISETP.NE.AND P0, PT, R101, RZ, PT ;  /* 0x000000ff6500720c */ /* 0x000fe40003f05270 */
[----:B------:R-:W-:Y:S03]  /*61e0*/  IADD3 R108, PT, PT, R108, R73, RZ ;  /* 0x000000496c6c7210 */ /* 0x000fe60007ffe0ff */
[----:B---3--:R-:W2:Y:S01]  /*61f0*/  LDTM.16dp256bit.x8 R4, tmem[UR4] ;  /* 0x00000004000479ee */ /* 0x008ea200081a0000 */
[----:B------:R-:W-:Y:S01]  /*6200*/  IADD3 R109, PT, PT, R99, R108, RZ ;  /* 0x0000006c636d7210 */ /* 0x000fe20007ffe0ff */
[C---:B--2---:R-:W-:Y:S01]  /*6210*/  FMUL R0, R47.reuse, R4 ;  /* 0x000000042f007220 */ /* 0x044fe20000400000 */
[C---:B-1----:R-:W-:Y:S01]  /*6220*/  FMUL R2, R47.reuse, R5 ;  /* 0x000000052f027220 */ /* 0x042fe20000400000 */
[C---:B------:R-:W-:Y:S01]  /*6230*/  FMUL R4, R47.reuse, R8 ;  /* 0x000000082f047220 */ /* 0x040fe20000400000 */
[C---:B------:R-:W-:Y:S01]  /*6240*/  FMUL R3, R47.reuse, R6 ;  /* 0x000000062f037220 */ /* 0x040fe20000400000 */
[C---:B------:R-:W-:Y:S01]  /*6250*/  FMUL R5, R47.reuse, R9 ;  /* 0x000000092f057220 */ /* 0x040fe20000400000 */
[C---:B------:R-:W-:Y:S01]  /*6260*/  FMUL R8, R47.reuse, R12 ;  /* 0x0000000c2f087220 */ /* 0x040fe20000400000 */
[C---:B------:R-:W-:Y:S01]  /*6270*/  FMUL R6, R47.reuse, R10 ;  /* 0x0000000a2f067220 */ /* 0x040fe20000400000 */
[C---:B------:R-:W-:Y:S01]  /*6280*/  FMUL R9, R47.reuse, R13 ;  /* 0x0000000d2f097220 */ /* 0x040fe20000400000 */
[----:B------:R-:W-:Y:S01]  /*6290*/  FMUL R12, R47, R16 ;  /* 0x000000102f0c7220 */ /* 0x000fe20000400000 */
[----:B------:R-:W-:Y:S01]  /*62a0*/  FFMA R0, R49, R50, R0 ;  /* 0x0000003231007223 */ /* 0x000fe20000000000 */
[C---:B------:R-:W-:Y:S01]  /*62b0*/  FMUL R10, R47.reuse, R14 ;  /* 0x0000000e2f0a7220 */ /* 0x040fe20000400000 */
[C---:B------:R-:W-:Y:S01]  /*62c0*/  FMUL R13, R47.reuse, R17 ;  /* 0x000000112f0d7220 */ /* 0x040fe20000400000 */
[----:B------:R-:W-:Y:S01]  /*62d0*/  FMUL R16, R47, R20 ;  /* 0x000000142f107220 */ /* 0x000fe20000400000 */
[----:B------:R-:W-:Y:S01]  /*62e0*/  FFMA R2, R49, R51, R2 ;  /* 0x0000003331027223 */ /* 0x000fe20000000002 */
[C---:B------:R-:W-:Y:S01]  /*62f0*/  FMUL R14, R47.reuse, R18 ;  /* 0x000000122f0e7220 */ /* 0x040fe20000400000 */
[C---:B------:R-:W-:Y:S01]  /*6300*/  FMUL R17, R47.reuse, R21 ;  /* 0x000000152f117220 */ /* 0x040fe20000400000 */
[C---:B------:R-:W-:Y:S01]  /*6310*/  FMUL R20, R47.reuse, R24 ;  /* 0x000000182f147220 */ /* 0x040fe20000400000 */
[C---:B------:R-:W-:Y:S01]  /*6320*/  FMUL R18, R47.reuse, R22 ;  /* 0x000000162f127220 */ /* 0x040fe20000400000 */
[C---:B------:R-:W-:Y:S01]  /*6330*/  FMUL R21, R47.reuse, R25 ;  /* 0x000000192f157220 */ /* 0x040fe20000400000 */
[C---:B------:R-:W-:Y:S01]  /*6340*/  FMUL R24, R47.reuse, R28 ;  /* 0x0000001c2f187220 */ /* 0x040fe20000400000 */
[C---:B------:R-:W-:Y:S01]  /*6350*/  FMUL R22, R47.reuse, R26 ;  /* 0x0000001a2f167220 */ /* 0x040fe20000400000 */
[C---:B------:R-:W-:Y:S01]  /*6360*/  FMUL R25, R47.reuse, R29 ;  /* 0x0000001d2f197220 */ /* 0x040fe20000400000 */
[----:B------:R-:W-:Y:S01]  /*6370*/  FMUL R28, R47, R32 ;  /* 0x000000202f1c7220 */ /* 0x000fe20000400000 */
[----:B------:R-:W-:Y:S01]  /*6380*/  LOP3.LUT R32, R57, 0xffff0000, RZ, 0xc0, !PT ;  /* 0xffff000039207812 */ /* 0x000fe200078ec0ff */
[C---:B------:R-:W-:Y:S01]  /*6390*/  FMUL R26, R47.reuse, R30 ;  /* 0x0000001e2f1a7220 */ /* 0x040fe20000400000 */
[----:B------:R-:W-:Y:S01]  /*63a0*/  FMUL R29, R47, R33 ;  /* 0x000000212f1d7220 */ /* 0x000fe20000400000 */
[----:B------:R-:W-:Y:S01]  /*63b0*/  SHF.L.U32 R33, R58, 0x10, RZ ;  /* 0x000000103a217819 */ /* 0x000fe200000006ff */
[----:B------:R-:W-:Y:S01]  /*63c0*/  FFMA R3, R49, R52, R3 ;  /* 0x0000003431037223 */ /* 0x000fe20000000003 */
[----:B------:R-:W-:Y:S01]  /*63d0*/  F2FP.BF16.F32.PACK_AB R52, R2, R0 ;  /* 0x000000000234723e */ /* 0x000fe200000010ff */
[----:B------:R-:W-:Y:S01]  /*63e0*/  FMUL R7, R47, R7 ;  /* 0x000000072f077220 */ /* 0x000fe20000400000 */
[----:B------:R-:W-:Y:S01]  /*63f0*/  SHF.L.U32 R0, R59, 0x10, RZ ;  /* 0x000000103b007819 */ /* 0x000fe200000006ff */
[----:B------:R-:W-:Y:S01]  /*6400*/  FMUL R30, R47, R34 ;  /* 0x000000222f1e7220 */ /* 0x000fe20000400000 */
[----:B------:R-:W-:Y:S01]  /*6410*/  LOP3.LUT R34, R58, 0xffff0000, RZ, 0xc0, !PT ;  /* 0xffff00003a227812 */ /* 0x000fe200078ec0ff */
[----:B------:R-:W-:Y:S01]  /*6420*/  FFMA R7, R49, R32, R7 ;  /* 0x0000002031077223 */ /* 0x000fe20000000007 */
[----:B------:R-:W-:Y:S01]  /*6430*/  LOP3.LUT R2, R59, 0xffff0000, RZ, 0xc0, !PT ;  /* 0xffff00003b027812 */ /* 0x000fe200078ec0ff */
[----:B------:R-:W-:Y:S01]  /*6440*/  FFMA R4, R49, R33, R4 ;  /* 0x0000002131047223 */ /* 0x000fe20000000004 */
[----:B------:R-:W-:Y:S01]  /*6450*/  FMUL R11, R47, R11 ;  /* 0x0000000b2f0b7220 */ /* 0x000fe20000400000 */
[----:B------:R-:W-:Y:S01]  /*6460*/  FFMA R5, R49, R34, R5 ;  /* 0x0000002231057223 */ /* 0x000fe20000000005 */
[----:B------:R-:W-:Y:S01]  /*6470*/  F2FP.BF16.F32.PACK_AB R53, R7, R3 ;  /* 0x000000030735723e */ /* 0x000fe200000010ff */
[C---:B------:R-:W-:Y:S01]  /*6480*/  FFMA R6, R49.reuse, R0, R6 ;  /* 0x0000000031067223 */ /* 0x040fe20000000006 */
[C---:B------:R-:W-:Y:S01]  /*6490*/  SHF.L.U32 R0, R60.reuse, 0x10, RZ ;  /* 0x000000103c007819 */ /* 0x040fe200000006ff */
[----:B------:R-:W-:Y:S01]  /*64a0*/  FFMA R11, R49, R2, R11 ;  /* 0x00000002310b7223 */ /* 0x000fe2000000000b */
[----:B------:R-:W-:Y:S01]  /*64b0*/  LOP3.LUT R2, R60, 0xffff0000, RZ, 0xc0, !PT ;  /* 0xffff00003c027812 */ /* 0x000fe200078ec0ff */
[----:B------:R-:W-:Y:S01]  /*64c0*/  FMUL R15, R47, R15 ;  /* 0x0000000f2f0f7220 */ /* 0x000fe20000400000 */
[----:B------:R-:W-:Y:S01]  /*64d0*/  SHF.L.U32 R3, R61, 0x10, RZ ;  /* 0x000000103d037819 */ /* 0x000fe200000006ff */
[----:B------:R-:W-:Y:S01]  /*64e0*/  FFMA R8, R49, R0, R8 ;  /* 0x0000000031087223 */ /* 0x000fe20000000008 */
[----:B------:R-:W-:Y:S01]  /*64f0*/  LOP3.LUT R0, R61, 0xffff0000, RZ, 0xc0, !PT ;  /* 0xffff00003d007812 */ /* 0x000fe200078ec0ff */
[C---:B------:R-:W-:Y:S01]  /*6500*/  FFMA R9, R49.reuse, R2, R9 ;  /* 0x0000000231097223 */ /* 0x040fe20000000009 */
[C---:B------:R-:W-:Y:S01]  /*6510*/  SHF.L.U32 R2, R62.reuse, 0x10, RZ ;  /* 0x000000103e027819 */ /* 0x040fe200000006ff */
[----:B------:R-:W-:Y:S01]  /*6520*/  FFMA R10, R49, R3, R10 ;  /* 0x00000003310a7223 */ /* 0x000fe2000000000a */
[----:B------:R-:W-:Y:S01]  /*6530*/  SHF.L.U32 R3, R63, 0x10, RZ ;  /* 0x000000103f037819 */ /* 0x000fe200000006ff */
[C---:B------:R-:W-:Y:S01]  /*6540*/  FFMA R15, R49.reuse, R0, R15 ;  /* 0x00000000310f7223 */ /* 0x040fe2000000000f */
[----:B------:R-:W-:Y:S01]  /*6550*/  LOP3.LUT R0, R62, 0xffff0000, RZ, 0xc0, !PT ;  /* 0xffff00003e007812 */ /* 0x000fe200078ec0ff */
[----:B------:R-:W-:Y:S01]  /*6560*/  FFMA R12, R49, R2, R12 ;  /* 0x00000002310c7223 */ /* 0x000fe2000000000c */
[C---:B----4-:R-:W-:Y:S01]  /*6570*/  SHF.L.U32 R2, R68.reuse, 0x10, RZ ;  /* 0x0000001044027819 */ /* 0x050fe200000006ff */
[----:B------:R-:W-:Y:S01]  /*6580*/  FMUL R19, R47, R19 ;  /* 0x000000132f137220 */ /* 0x000fe20000400000 */
[----:B------:R-:W-:Y:S01]  /*6590*/  F2FP.BF16.F32.PACK_AB R54, R5, R4 ;  /* 0x000000040536723e */ /* 0x000fe200000010ff */
[----:B------:R-:W-:Y:S01]  /*65a0*/  FFMA R13, R49, R0, R13 ;  /* 0x00000000310d7223 */ /* 0x000fe2000000000d */
[----:B------:R-:W-:Y:S01]  /*65b0*/  LOP3.LUT R0, R63, 0xffff0000, RZ, 0xc0, !PT ;  /* 0xffff00003f007812 */ /* 0x000fe200078ec0ff */
[----:B------:R-:W-:Y:S01]  /*65c0*/  FFMA R14, R49, R3, R14 ;  /* 0x00000003310e7223 */ /* 0x000fe2000000000e */
[----:B------:R-:W-:Y:S01]  /*65d0*/  LOP3.LUT R3, R68, 0xffff0000, RZ, 0xc0, !PT ;  /* 0xffff000044037812 */ /* 0x000fe200078ec0ff */
[----:B------:R-:W-:Y:S01]  /*65e0*/  FMUL R23, R47, R23 ;  /* 0x000000172f177220 */ /* 0x000fe20000400000 */
[----:B------:R-:W-:Y:S01]  /*65f0*/  F2FP.BF16.F32.PACK_AB R55, R11, R6 ;  /* 0x000000060b37723e */ /* 0x000fe200000010ff */
[----:B------:R-:W-:Y:S01]  /*6600*/  FFMA R19, R49, R0, R19 ;  /* 0x0000000031137223 */ /* 0x000fe20000000013 */
[----:B------:R-:W-:Y:S01]  /*6610*/  SHF.L.U32 R0, R69, 0x10, RZ ;  /* 0x0000001045007819 */ /* 0x000fe200000006ff */
[----:B------:R-:W-:Y:S01]  /*6620*/  FFMA R16, R49, R2, R16 ;  /* 0x0000000231107223 */ /* 0x000fe20000000010 */
[----:B------:R-:W-:Y:S01]  /*6630*/  LOP3.LUT R2, R69, 0xffff0000, RZ, 0xc0, !PT ;  /* 0xffff000045027812 */ /* 0x000fe200078ec0ff */
[----:B------:R-:W-:Y:S01]  /*6640*/  FFMA R17, R49, R3, R17 ;  /* 0x0000000331117223 */ /* 0x000fe20000000011 */
[----:B------:R-:W-:Y:S01]  /*6650*/  SHF.L.U32 R3, R71, 0x10, RZ ;  /* 0x0000001047037819 */ /* 0x000fe200000006ff */
        /* <DEDUP_REMOVED lines=15> */
[C---:B------:R-:W-:Y:S01]  /*6750*/  SHF.L.U32 R2, R78.reuse, 0x10, RZ ;  /* 0x000000104e027819 */ /* 0x040fe200000006ff */
[----:B------:R-:W-:Y:S01]  /*6760*/  FMUL R31, R47, R31 ;  /* 0x0000001f2f1f7220 */ /* 0x000fe20000400000 */
[----:B------:R-:W-:Y:S01]  /*6770*/  F2FP.BF16.F32.PACK_AB R8, R9, R8 ;  /* 0x000000080908723e */ /* 0x000fe200000010ff */
[----:B------:R1:W-:Y:S01]  /*6780*/  STSM.16.M88.4 [R107+0x400], R52 ;  /* 0x000400346b007844 */ /* 0x0003e20000000200 */
        /* <DEDUP_REMOVED lines=8> */
[----:B------:R-:W-:Y:S01]  /*6810*/  LOP3.LUT R0, R79, 0xffff0000, RZ, 0xc0, !PT ;  /* 0xffff00004f007812 */ /* 0x000fe200078ec0ff */
[----:B------:R-:W-:Y:S01]  /*6820*/  FFMA R28, R49, R2, R28 ;  /* 0x00000002311c7223 */ /* 0x000fe2000000001c */
[----:B------:R-:W-:Y:S01]  /*6830*/  F2FP.BF16.F32.PACK_AB R11, R19, R14 ;  /* 0x0000000e130b723e */ /* 0x000fe200000010ff */
[----:B------:R-:W-:Y:S01]  /*6840*/  FFMA R29, R49, R3, R29 ;  /* 0x00000003311d7223 */ /* 0x000fe2000000001d */
[----:B------:R-:W-:Y:S01]  /*6850*/  F2FP.BF16.F32.PACK_AB R16, R17, R16 ;  /* 0x000000101110723e */ /* 0x000fe200000010ff */
[----:B------:R-:W-:Y:S01]  /*6860*/  FFMA R30, R49, R4, R30 ;  /* 0x00000004311e7223 */ /* 0x000fe2000000001e */
[----:B------:R-:W-:Y:S01]  /*6870*/  F2FP.BF16.F32.PACK_AB R17, R23, R18 ;  /* 0x000000121711723e */ /* 0x000fe200000010ff */
[----:B------:R1:W-:Y:S01]  /*6880*/  STSM.16.M88.4 [R106+0x400], R8 ;  /* 0x000400086a007844 */ /* 0x0003e20000000200 */
[----:B------:R-:W-:Y:S01]  /*6890*/  FFMA R35, R49, R0, R35 ;  /* 0x0000000031237223 */ /* 0x000fe20000000023 */
[----:B------:R-:W-:Y:S02]  /*68a0*/  F2FP.BF16.F32.PACK_AB R18, R21, R20 ;  /* 0x000000141512723e */ /* 0x000fe400000010ff */
[----:B------:R-:W-:Y:S02]  /*68b0*/  F2FP.BF16.F32.PACK_AB R19, R27, R22 ;  /* 0x000000161b13723e */ /* 0x000fe400000010ff */
[----:B------:R-:W-:Y:S02]  /*68c0*/  F2FP.BF16.F32.PACK_AB R24, R25, R24 ;  /* 0x000000181918723e */ /* 0x000fe400000010ff */
[----:B------:R-:W-:Y:S01]  /*68d0*/  F2FP.BF16.F32.PACK_AB R25, R31, R26 ;  /* 0x0000001a1f19723e */ /* 0x000fe200000010ff */
[----:B------:R1:W-:Y:S01]  /*68e0*/  STSM.16.M88.4 [R108], R16 ;  /* 0x000000106c007844 */ /* 0x0003e20000000200 */
[----:B------:R-:W-:Y:S02]  /*68f0*/  F2FP.BF16.F32.PACK_AB R26, R29, R28 ;  /* 0x0000001c1d1a723e */ /* 0x000fe400000010ff */
[----:B------:R-:W-:Y:S05]  /*6900*/  F2FP.BF16.F32.PACK_AB R27, R35, R30 ;  /* 0x0000001e231b723e */ /* 0x000fea00000010ff */
[----:B------:R1:W-:Y:S01]  /*6910*/  STSM.16.M88.4 [R109], R24 ;  /* 0x000000186d007844 */ /* 0x0003e20000000200 */
[----:B------:R-:W-:Y:S01]  /*6920*/  @!PT LDS RZ, [RZ] ;  /* 0x00000000fffff984 */ /* 0x000fe20000000800 */
[----:B------:R-:W-:Y:S01]  /*6930*/  @!PT LDS RZ, [RZ] ;  /* 0x00000000fffff984 */ /* 0x000fe20000000800 */
[----:B------:R-:W-:Y:S01]  /*6940*/  @!PT LDS RZ, [RZ] ;  /* 0x00000000fffff984 */ /* 0x000fe20000000800 */
[----:B------:R-:W-:Y:S01]  /*6950*/  @!PT LDS RZ, [RZ] ;  /* 0x00000000fffff984 */ /* 0x000fe20000000800 */
[----:B------:R2:W-:Y:S07]  /*6960*/  MEMBAR.ALL.CTA ;  /* 0x0000000000007992 */ /* 0x0005ee0000008000 */
[----:B--2---:R-:W2:Y:S02]  /*6970*/  FENCE.VIEW.ASYNC.S ;  /* 0x00000000000073c6 */ /* 0x004ea40000000000 */
[----:B--2---:R-:W-:Y:S06]  /*6980*/  BAR.SYNC.DEFER_BLOCKING 0x1, 0x80 ;  /* 0x0042000000007b1d */ /* 0x004fec0000010000 */
[----:B------:R-:W-:Y:S05]  /*6990*/  @P0 BRA `(.L_x_105) ;  /* 0x0000000000280947 */ /* 0x000fea0003800000 */
[----:B------:R-:W-:Y:S02]  /*69a0*/  UIADD3 UR4, UPT, UPT, UR36, 0x400, URZ ;  /* 0x0000040024047890 */ /* 0x000fe4000fffe0ff */
[----:B------:R-:W-:Y:S01]  /*69b0*/  UIADD3 UR6, UP0, UPT, UR52, 0x680, URZ ;  /* 0x0000068034067890 */ /* 0x000fe2000ff1e0ff */
[----:B------:R-:W-:Y:S03]  /*69c0*/  UMOV UR43, UR44 ;  /* 0x0000002c002b7c82 */ /* 0x000fe60008000000 */
[----:B------:R-:W-:Y:S01]  /*69d0*/  MOV R94, UR4 ;  /* 0x00000004005e7c02 */ /* 0x000fe20008000f00 */
[----:B------:R-:W-:Y:S03]  /*69e0*/  UIADD3.X UR7, UPT, UPT, URZ, UR53, URZ, UP0, !UPT ;  /* 0x00000035ff077290 */ /* 0x000fe600087fe4ff */
[----:B------:R-:W-:Y:S11]  /*69f0*/  R2UR UR40, R94 ;  /* 0x000000005e2872ca */ /* 0x000ff600000e0000 */
[----:B------:R-:W-:Y:S02]  /*6a00*/  @!UPT UIADD3 URZ, UPT, UPT, URZ, URZ, URZ ;  /* 0x000000fffffff290 */ /* 0x000fe4000fffe0ff */
[----:B------:R2:W-:Y:S01]  /*6a10*/  UTMASTG.3D [UR40], [UR6] ;  /* 0x00000028060073b5 */ /* 0x0005e20008010000 */
[----:B------:R0:W-:Y:S01]  /*6a20*/  UTMACMDFLUSH ;  /* 0x00000000000079b7 */ /* 0x0001e20000000000 */
[----:B--2---:R-:W-:Y:S04]  /*6a30*/  DEPBAR.LE SB0, 0x1 ;  /* 0x000080400000791a */ /* 0x004fe80000000000 */
.L_x_105:
[----:B------:R-:W-:Y:S05]  /*6a40*/  BSYNC.RECONVERGENT B0 ;  /* 0x0000000000007941 */ /* 0x000fea0003800200 */
.L_x_104:
[----:B------:R-:W-:Y:S01]  /*6a50*/  BAR.SYNC.DEFER_BLOCKING 0x1, 0x80 ;  /* 0x0042000000007b1d */ /* 0x000fe20000010000 */
[----:B------:R-:W-:Y:S01]  /*6a60*/  ISETP.NE.AND P1, PT, R105, RZ, PT ;  /* 0x000000ff6900720c */ /* 0x000fe20003f25270 */
[----:B------:R-:W-:Y:S01]  /*6a70*/  UISETP.NE.AND UP0, UPT, UR45, URZ, UPT ;  /* 0x000000ff2d00728c */ /* 0x000fe2000bf05270 */
[----:B------:R-:W-:Y:S11]  /*6a80*/  LEA R2, R65, UR36, 0x3 ;  /* 0x0000002441027c11 */ /* 0x000ff6000f8e18ff */
[----:B------:R-:W-:Y:S01]  /*6a90*/  @P1 SHF.L.U32 R3, R98, 0x1f, RZ ;  /* 0x0000001f62031819 */ /* 0x000fe200000006ff */
[----:B------:R-:W-:Y:S06]  /*6aa0*/  BRA.U !UP0, `(.L_x_106) ;  /* 0x0000000108247547 */ /* 0x000fec000b800000 */
[----:B------:R-:W-:Y:S01]  /*6ab0*/  IMAD.U32 R4, RZ, RZ, UR51 ;  /* 0x00000033ff047e24 */ /* 0x000fe2000f8e00ff */
[----:B------:R-:W-:Y:S01]  /*6ac0*/  MOV R0, UR37 ;  /* 0x0000002500007c02 */ /* 0x000fe20008000f00 */
[----:B------:R-:W-:Y:S03]  /*6ad0*/  UIADD3 UR51, UPT, UPT, UR51, 0x1, URZ ;  /* 0x0000000133337890 */ /* 0x000fe6000fffe0ff */
[----:B------:R-:W-:Y:S01]  /*6ae0*/  @P1 LEA R4, R4, UR36, 0x3 ;  /* 0x0000002404041c11 */ /* 0x000fe2000f8e18ff */
[----:B------:R-:W-:Y:S04]  /*6af0*/  UISETP.NE.AND UP0, UPT, UR51, 0x4, UPT ;  /* 0x000000043300788c */ /* 0x000fe8000bf05270 */
[----:B------:R-:W-:Y:S01]  /*6b00*/  @P1 VIADD R4, R4, 0xb0 ;  /* 0x000000b004041836 */ /* 0x000fe20000000000 */
[----:B------:R-:W-:Y:S04]  /*6b10*/  USEL UR51, UR51, URZ, UP0 ;  /* 0x000000ff33337287 */ /* 0x000fe80008000000 */
[----:B------:R-:W-:Y:S04]  /*6b20*/  @P1 PRMT R0, R0, 0x654, R4 ;  /* 0x0000065400001816 */ /* 0x000fe80000000004 */
[----:B------:R2:W-:Y:S04]  /*6b30*/  @P1 SYNCS.ARRIVE.TRANS64.RED.A1T0 RZ, [R0+URZ], RZ ;  /* 0x000000ff00ff19a7 */ /* 0x0005e800081004ff */
.L_x_106:
[----:B------:R-:W3:Y:S01]  /*6b40*/  @P1 SYNCS.PHASECHK.TRANS64.TRYWAIT P0, [R2+URZ+0x90], R3 ;  /* 0x00009003020015a7 */ /* 0x000ee200080011ff */
[----:B------:R-:W-:Y:S01]  /*6b50*/  BSSY B1, `(.L_x_107) ;  /* 0x0000017000017945 */ /* 0x000fe20003800000 */
[----:B---3--:R-:W-:Y:S03]  /*6b60*/  @P1 SEL R67, RZ, 0x1, !P0 ;  /* 0x00000001ff431807 */ /* 0x008fe60004000000 */
[----:B------:R-:W-:Y:S05]  /*6b70*/  @!P1 BRA `(.L_x_108) ;  /* 0x0000000000509947 */ /* 0x000fea0003800000 */
[----:B------:R-:W-:Y:S01]  /*6b80*/  ISETP.NE.AND P1, PT, R72, RZ, PT ;  /* 0x000000ff4800720c */ /* 0x000fe20003f25270 */
[----:B------:R-:W-:Y:S01]  /*6b90*/  BSSY B0, `(.L_x_109) ;  /* 0x000000a000007945 */ /* 0x000fe20003800000 */
[----:B------:R-:W-:Y:S11]  /*6ba0*/  ISETP.NE.AND P0, PT, R67, RZ, PT ;  /* 0x000000ff4300720c */ /* 0x000ff60003f05270 */
[----:B------:R-:W-:Y:S04]  /*6bb0*/  @P1 IMAD R5, R65, 0x2000, R66 ;  /* 0x0000200041051824 */ /* 0x000fe800078e0242 */
[----:B------:R-:W-:Y:S05]  /*6bc0*/  @P1 VIADD R4, R5, UR36 ;  /* 0x0000002405041c36 */ /* 0x000fea0008000000 */
[----:B------:R-:W-:Y:S01]  /*6bd0*/  @P1 IADD3 R3, PT, PT, R73, R4, RZ ;  /* 0x0000000449031210 */ /* 0x000fe20007ffe0ff */
[----:B------:R-:W-:Y:S01]  /*6be0*/  @P1 IMAD.IADD R4, R99, 0x1, R4 ;  /* 0x0000000163041824 */ /* 0x000fe200078e0204 */
[----:B------:R-:W-:Y:S06]  /*6bf0*/  @P0 BRA `(.L_x_110) ;  /* 0x00000000000c0947 */ /* 0x000fec0003800000 */
[----:B--2---:R-:W-:Y:S04]  /*6c00*/  SHF.L.U32 R0, R98, 0x1f, RZ ;  /* 0x0000001f62007819 */ /* 0x004fe800000006ff */
[----:B------:R-:W2:Y:S02]  /*6c10*/  SYNCS.PHASECHK.TRANS64.TRYWAIT P0, [R2+URZ+0x90], R0 ;  /* 0x00009000020075a7 */ /* 0x000ea400080011ff */
[----:B--2---:R-:W-:Y:S05]  /*6c20*/  @!P0 BRA `(.L_x_111) ;  /* 0x0000003000ec8947 */ /* 0x004fea0003800000 */
.L_x_110:
[----:B------:R-:W-:Y:S05]  /*6c30*/  BSYNC B0 ;  /* 0x0000000000007941 */ /* 0x000fea0003800000 */
.L_x_109:
[----:B------:R-:W-:Y:S02]  /*6c40*/  ISETP.NE.AND P0, PT, R72, RZ, PT ;  /* 0x000000ff4800720c */ /* 0x000fe40003f05270 */
[----:B------:R-:W-:Y:S11]  /*6c50*/  IADD3 R65, PT, PT, R65, 0x1, RZ ;  /* 0x0000000141417810 */ /* 0x000ff60007ffe0ff */
[----:B--2---:R-:W-:Y:S01]  /*6c60*/  @P0 IMAD.IADD R0, R99, 0x1, R3 ;  /* 0x0000000163000824 */ /* 0x004fe200078e0203 */
[----:B------:R-:W-:Y:S05]  /*6c70*/  @P0 WARPSYNC.ALL ;  /* 0x0000000000000948 */ /* 0x000fea0003800000 */
[----:B------:R3:W4:Y:S04]  /*6c80*/  @P0 LDSM.16.M88.4 R56, [R5+UR36+0x400] ;  /* 0x000400240538083b */ /* 0x0007280008000200 */
[----:B------:R3:W2:Y:S04]  /*6c90*/  @P0 LDSM.16.M88.4 R60, [R4+0x400] ;  /* 0x00040000043c083b */ /* 0x0006a80000000200 */
[----:B------:R3:W1:Y:S04]  /*6ca0*/  @P0 LDSM.16.M88.4 R68, [R3+0x400] ;  /* 0x000400000344083b */ /* 0x0006680000000200 */
[----:B------:R3:W1:Y:S02]  /*6cb0*/  @P0 LDSM.16.M88.4 R76, [R0+0x400] ;  /* 0x00040000004c083b */ /* 0x0006640000000200 */
.L_x_108:
[----:B------:R-:W-:Y:S05]  /*6cc0*/  BSYNC B1 ;  /* 0x0000000000017941 */ /* 0x000fea0003800000 */
.L_x_107:
[----:B--23--:R-:W-:Y:S05]  /*6cd0*/  VIADD R0, R48, 0x40 ;  /* 0x0000004030007836 */ /* 0x00cfea0000000000 */
[----:B------:R-:W-:Y:S04]  /*6ce0*/  SHF.R.U32.HI R0, RZ, 0x15, R0 ;  /* 0x00000015ff007819 */ /* 0x000fe80000011600 */
[----:B------:R-:W-:Y:S11]  /*6cf0*/  LOP3.LUT P0, RZ, R0, 0x3, R93, 0x48, !PT ;  /* 0x0000000300ff7812 */ /* 0x000ff6000780485d */
[----:B------:R-:W-:Y:S02]  /*6d00*/  @!UPT UIADD3 URZ, UPT, UPT, URZ, URZ, URZ ;  /* 0x000000fffffff290 */ /* 0x000fe4000fffe0ff */
[----:B------:R-:W-:Y:S05]  /*6d10*/  @!P0 BRA `(.L_x_112) ;  /* 0x0000000000408947 */ /* 0x000fea0003800000 */
[----:B------:R-:W2:Y:S01]  /*6d20*/  LDCU.64 UR8, c[0x4][0x70] ;  /* 0x01000e00ff0877ac */ /* 0x000ea20008000a00 */
[----:B------:R-:W-:Y:S01]  /*6d30*/  MOV R3, 0x0 ;  /* 0x0000000000037802 */ /* 0x000fe20000000f00 */
[----:B------:R-:W-:Y:S02]  /*6d40*/  HFMA2 R12, -RZ, RZ, 0, 5.9604644775390625e-08 ;  /* 0x00000001ff0c7431 */ /* 0x000fe400000001ff */
[----:B-1----:R-:W-:Y:S02]  /*6d50*/  IMAD.MOV.U32 R8, RZ, RZ, 0x192 ;  /* 0x00000192ff087424 */ /* 0x002fe400078e00ff */
[----:B------:R-:W-:Y:S01]  /*6d60*/  IMAD.MOV.U32 R13, RZ, RZ, RZ ;  /* 0x000000ffff0d7224 */ /* 0x000fe200078e00ff */
[----:B------:R-:W1:Y:S01]  /*6d70*/  LDCU.64 UR6, c[0x4][0x78] ;  /* 0x01000f00ff0677ac */ /* 0x000e620008000a00 */
[----:B------:R-:W3:Y:S01]  /*6d80*/  LDC.64 R2, c[0x4][R3] ;  /* 0x0100000003027b82 */ /* 0x000ee20000000a00 */
[----:B------:R-:W5:Y:S01]  /*6d90*/  LDCU.64 UR4, c[0x4][0x10] ;  /* 0x01000200ff0477ac */ /* 0x000f620008000a00 */
[----:B--2---:R-:W-:Y:S01]  /*6da0*/  MOV R5, UR9 ;  /* 0x0000000900057c02 */ /* 0x004fe20008000f00 */
[----:B------:R-:W-:Y:S01]  /*6db0*/  IMAD.U32 R4, RZ, RZ, UR8 ;  /* 0x00000008ff047e24 */ /* 0x000fe2000f8e00ff */
[----:B-1----:R-:W-:Y:S01]  /*6dc0*/  MOV R7, UR7 ;  /* 0x0000000700077c02 */ /* 0x002fe20008000f00 */
[----:B------:R-:W-:Y:S01]  /*6dd0*/  IMAD.U32 R6, RZ, RZ, UR6 ;  /* 0x00000006ff067e24 */ /* 0x000fe2000f8e00ff */
[----:B-----5:R-:W-:Y:S01]  /*6de0*/  MOV R11, UR5 ;  /* 0x00000005000b7c02 */ /* 0x020fe20008000f00 */
[----:B------:R-:W-:Y:S02]  /*6df0*/  IMAD.U32 R10, RZ, RZ, UR4 ;  /* 0x00000004ff0a7e24 */ /* 0x000fe4000f8e00ff */
[----:B------:R-:W-:Y:S07]  /*6e00*/  LEPC R20, `(.L_x_112) ;  /* 0x000000001014794e */ /* 0x000fee0000000000 */
[----:B---34-:R-:W-:Y:S05]  /*6e10*/  CALL.ABS.NOINC R2 ;  /* 0x0000000002007343 */ /* 0x018fea0003c00000 */
.L_x_112:
[----:B------:R-:W-:Y:S01]  /*6e20*/  ISETP.NE.AND P6, PT, R105, RZ, PT ;  /* 0x000000ff6900720c */ /* 0x000fe20003fc5270 */
[----:B------:R-:W-:Y:S05]  /*6e30*/  WARPSYNC.ALL ;  /* 0x0000000000007948 */ /* 0x000fea0003800000 */
[----:B------:R-:W-:Y:S01]  /*6e40*/  R2UR UR4, R48 ;  /* 0x00000000300472ca */ /* 0x000fe200000e0000 */
[----:B------:R-:W-:Y:S01]  /*6e50*/  BSSY.RECONVERGENT B0, `(.L_x_113) ;  /* 0x000008f000007945 */ /* 0x000fe20003800200 */
[----:B------:R-:W-:Y:S02]  /*6e60*/  MOV R50, UR51 ;  /* 0x0000003300327c02 */ /* 0x000fe40008000f00 */
[----:B----4-:R-:W-:Y:S02]  /*6e70*/  SHF.L.U32 R3, R56, 0x10, RZ ;  /* 0x0000001038037819 */ /* 0x010fe400000006ff */
[----:B------:R-:W-:Y:S02]  /*6e80*/  MOV R74, UR37 ;  /* 0x00000025004a7c02 */ /* 0x000fe40008000f00 */
[----:B------:R-:W-:Y:S02]  /*6e90*/  @P6 LEA R50, R50, UR36, 0x3 ;  /* 0x0000002432326c11 */ /* 0x000fe4000f8e18ff */
[----:B------:R-:W-:Y:S02]  /*6ea0*/  LOP3.LUT R51, R57, 0xffff0000, RZ, 0xc0, !PT ;  /* 0xffff000039337812 */ /* 0x000fe400078ec0ff */
[----:B------:R-:W-:Y:S01]  /*6eb0*/  @P6 IADD3 R50, PT, PT, R50, 0xb0, RZ ;  /* 0x000000b032326810 */ /* 0x000fe20007ffe0ff */
[----:B-1----:R-:W1:Y:S01]  /*6ec0*/  LDTM.16dp256bit.x8 R4, tmem[UR4+0x40] ;  /* 0x00004004000479ee */ /* 0x002e6200081a0000 */
[----:B------:R-:W-:Y:S02]  /*6ed0*/  ISETP.NE.AND P0, PT, R101, RZ, PT ;  /* 0x000000ff6500720c */ /* 0x000fe40003f05270 */
[----:B------:R-:W-:Y:S02]  /*6ee0*/  @P6 PRMT R74, R74, 0x654, R50 ;  /* 0x000006544a4a6816 */ /* 0x000fe40000000032 */
[----:B------:R-:W-:Y:S01]  /*6ef0*/  SHF.L.U32 R50, R57, 0x10, RZ ;  /* 0x0000001039327819 */ /* 0x000fe200000006ff */
[C---:B-1----:R-:W-:Y:S01]  /*6f00*/  FMUL R0, R47.reuse, R4 ;  /* 0x000000042f007220 */ /* 0x042fe20000400000 */
[----:B------:R-:W-:Y:S01]  /*6f10*/  LOP3.LUT R4, R56, 0xffff0000, RZ, 0xc0, !PT ;  /* 0xffff000038047812 */ /* 0x000fe200078ec0ff */
[C---:B------:R-:W-:Y:S01]  /*6f20*/  FMUL R2, R47.reuse, R5 ;  /* 0x000000052f027220 */ /* 0x040fe20000400000 */
[----:B------:R-:W-:Y:S01]  /*6f30*/  FMUL R7, R47, R7 ;  /* 0x000000072f077220 */ /* 0x000fe20000400000 */
[----:B------:R-:W-:Y:S01]  /*6f40*/  FFMA R0, R49, R3, R0 ;  /* 0x0000000331007223 */ /* 0x000fe20000000000 */
[----:B------:R-:W-:Y:S01]  /*6f50*/  FMUL R3, R47, R6 ;  /* 0x000000062f037220 */ /* 0x000fe20000400000 */
[----:B------:R-:W-:Y:S01]  /*6f60*/  FFMA R2, R49, R4, R2 ;  /* 0x0000000431027223 */ /* 0x000fe20000000002 */
[C---:B------:R-:W-:Y:S01]  /*6f70*/  FMUL R4, R47.reuse, R8 ;  /* 0x000000082f047220 */ /* 0x040fe20000400000 */
[C---:B------:R-:W-:Y:S01]  /*6f80*/  FMUL R8, R47.reuse, R12 ;  /* 0x0000000c2f087220 */ /* 0x040fe20000400000 */
[C---:B------:R-:W-:Y:S01]  /*6f90*/  FMUL R12, R47.reuse, R16 ;  /* 0x000000102f0c7220 */ /* 0x040fe20000400000 */
[C---:B------:R-:W-:Y:S01]  /*6fa0*/  FMUL R16, R47.reuse, R20 ;  /* 0x000000142f107220 */ /* 0x040fe20000400000 */
[----:B------:R-:W-:Y:S01]  /*6fb0*/  F2FP.BF16.F32.PACK_AB R52, R2, R0 ;  /* 0x000000000234723e */ /* 0x000fe200000010ff */
[C---:B------:R-:W-:Y:S01]  /*6fc0*/  FMUL R20, R47.reuse, R24 ;  /* 0x000000182f147220 */ /* 0x040fe20000400000 */
[C---:B------:R-:W-:Y:S01]  /*6fd0*/  LOP3.LUT R0, R58.reuse, 0xffff0000, RZ, 0xc0, !PT ;  /* 0xffff00003a007812 */ /* 0x040fe200078ec0ff */
[----:B------:R-:W-:Y:S01]  /*6fe0*/  FMUL R24, R47, R28 ;  /* 0x0000001c2f187220 */ /* 0x000fe20000400000 */
[----:B------:R-:W-:Y:S01]  /*6ff0*/  SHF.L.U32 R2, R59, 0x10, RZ ;  /* 0x000000103b027819 */ /* 0x000fe200000006ff */
[C---:B------:R-:W-:Y:S01]  /*7000*/  FMUL R28, R47.reuse, R32 ;  /* 0x000000202f1c7220 */ /* 0x040fe20000400000 */
[----:B------:R-:W-:Y:S01]  /*7010*/  SHF.L.U32 R32, R58, 0x10, RZ ;  /* 0x000000103a207819 */ /* 0x000fe200000006ff */
[----:B------:R-:W-:Y:S01]  /*7020*/  FMUL R5, R47, R9 ;  /* 0x000000092f057220 */ /* 0x000fe20000400000 */
[C---:B------:R-:W-:Y:S01]  /*7030*/  FFMA R3, R49.reuse, R50, R3 ;  /* 0x0000003231037223 */ /* 0x040fe20000000003 */
[----:B------:R-:W-:Y:S01]  /*7040*/  FFMA R7, R49, R51, R7 ;  /* 0x0000003331077223 */ /* 0x000fe20000000007 */
[----:B------:R-:W-:Y:S01]  /*7050*/  FMUL R6, R47, R10 ;  /* 0x0000000a2f067220 */ /* 0x000fe20000400000 */
[----:B------:R-:W-:Y:S01]  /*7060*/  FFMA R4, R49, R32, R4 ;  /* 0x0000002031047223 */ /* 0x000fe20000000004 */
[----:B------:R-:W-:Y:S01]  /*7070*/  LOP3.LUT R32, R59, 0xffff0000, RZ, 0xc0, !PT ;  /* 0xffff00003b207812 */ /* 0x000fe200078ec0ff */
[----:B------:R-:W-:Y:S01]  /*7080*/  FFMA R5, R49, R0, R5 ;  /* 0x0000000031057223 */ /* 0x000fe20000000005 */
[C---:B------:R-:W-:Y:S01]  /*7090*/  SHF.L.U32 R0, R60.reuse, 0x10, RZ ;  /* 0x000000103c007819 */ /* 0x040fe200000006ff */
[----:B------:R-:W-:Y:S01]  /*70a0*/  FMUL R11, R47, R11 ;  /* 0x0000000b2f0b7220 */ /* 0x000fe20000400000 */
[----:B------:R-:W-:Y:S01]  /*70b0*/  F2FP.BF16.F32.PACK_AB R53, R7, R3 ;  /* 0x000000030735723e */ /* 0x000fe200000010ff */
[C---:B------:R-:W-:Y:S01]  /*70c0*/  FFMA R6, R49.reuse, R2, R6 ;  /* 0x0000000231067223 */ /* 0x040fe20000000006 */
[----:B------:R-:W-:Y:S01]  /*70d0*/  LOP3.LUT R2, R60, 0xffff0000, RZ, 0xc0, !PT ;  /* 0xffff00003c027812 */ /* 0x000fe200078ec0ff */
[----:B------:R-:W-:Y:S01]  /*70e0*/  FFMA R11, R49, R32, R11 ;  /* 0x00000020310b7223 */ /* 0x000fe2000000000b */
[----:B------:R-:W-:Y:S01]  /*70f0*/  SHF.L.U32 R3, R61, 0x10, RZ ;  /* 0x000000103d037819 */ /* 0x000fe200000006ff */
[----:B------:R-:W-:Y:S01]  /*7100*/  FFMA R8, R49, R0, R8 ;  /* 0x0000000031087223 */ /* 0x000fe20000000008 */
[----:B------:R-:W-:Y:S01]  /*7110*/  LOP3.LUT R0, R61, 0xffff0000, RZ, 0xc0, !PT ;  /* 0xffff00003d007812 */ /* 0x000fe200078ec0ff */
[----:B------:R-:W-:Y:S01]  /*7120*/  FMUL R9, R47, R13 ;  /* 0x0000000d2f097220 */ /* 0x000fe20000400000 */
[----:B------:R-:W-:Y:S01]  /*7130*/  F2FP.BF16.F32.PACK_AB R54, R5, R4 ;  /* 0x000000040536723e */ /* 0x000fe200000010ff */
[----:B------:R-:W-:Y:S01]  /*7140*/  FMUL R10, R47, R14 ;  /* 0x0000000e2f0a7220 */ /* 0x000fe20000400000 */
[----:B------:R-:W-:Y:S01]  /*7150*/  SHF.L.U32 R4, R77, 0x10, RZ ;  /* 0x000000104d047819 */ /* 0x000fe200000006ff */
[----:B------:R-:W-:Y:S01]  /*7160*/  FMUL R15, R47, R15 ;  /* 0x0000000f2f0f7220 */ /* 0x000fe20000400000 */
[----:B------:R-:W-:Y:S01]  /*7170*/  F2FP.BF16.F32.PACK_AB R55, R11, R6 ;  /* 0x000000060b37723e */ /* 0x000fe200000010ff */
[C---:B------:R-:W-:Y:S01]  /*7180*/  FFMA R9, R49.reuse, R2, R9 ;  /* 0x0000000231097223 */ /* 0x040fe20000000009 */
[C---:B------:R-:W-:Y:S01]  /*7190*/  SHF.L.U32 R2, R62.reuse, 0x10, RZ ;  /* 0x000000103e027819 */ /* 0x040fe200000006ff */
[C---:B------:R-:W-:Y:S01]  /*71a0*/  FFMA R10, R49.reuse, R3, R10 ;  /* 0x00000003310a7223 */ /* 0x040fe2000000000a */
[----:B------:R-:W-:Y:S01]  /*71b0*/  LOP3.LUT R3, R62, 0xffff0000, RZ, 0xc0, !PT ;  /* 0xffff00003e037812 */ /* 0x000fe200078ec0ff */
[----:B------:R-:W-:Y:S01]  /*71c0*/  FFMA R15, R49, R0, R15 ;  /* 0x00000000310f7223 */ /* 0x000fe2000000000f */
[----:B------:R-:W-:Y:S01]  /*71d0*/  SHF.L.U32 R0, R63, 0x10, RZ ;  /* 0x000000103f007819 */ /* 0x000fe200000006ff */
[----:B------:R-:W-:Y:S01]  /*71e0*/  FMUL R13, R47, R17 ;  /* 0x000000112f0d7220 */ /* 0x000fe20000400000 */
[----:B------:R-:W-:Y:S01]  /*71f0*/  F2FP.BF16.F32.PACK_AB R8, R9, R8 ;  /* 0x000000080908723e */ /* 0x000fe200000010ff */
[----:B------:R-:W-:Y:S01]  /*7200*/  FMUL R14, R47, R18 ;  /* 0x000000122f0e7220 */ /* 0x000fe20000400000 */
[----:B------:R-:W-:Y:S01]  /*7210*/  LOP3.LUT R5, R79, 0xffff0000, RZ, 0xc0, !PT ;  /* 0xffff00004f057812 */ /* 0x000fe200078ec0ff */
[----:B------:R-:W-:Y:S01]  /*7220*/  FFMA R12, R49, R2, R12 ;  /* 0x00000002310c7223 */ /* 0x000fe2000000000c */
[----:B------:R-:W-:Y:S01]  /*7230*/  LOP3.LUT R2, R63, 0xffff0000, RZ, 0xc0, !PT ;  /* 0xffff00003f027812 */ /* 0x000fe200078ec0ff */
[----:B------:R-:W-:Y:S01]  /*7240*/  FFMA R13, R49, R3, R13 ;  /* 0x00000003310d7223 */ /* 0x000fe2000000000d */
[----:B------:R-:W-:Y:S01]  /*7250*/  SHF.L.U32 R3, R69, 0x10, RZ ;  /* 0x0000001045037819 */ /* 0x000fe200000006ff */
[----:B------:R-:W-:Y:S01]  /*7260*/  FFMA R14, R49, R0, R14 ;  /* 0x00000000310e7223 */ /* 0x000fe2000000000e */
[C---:B------:R-:W-:Y:S01]  /*7270*/  SHF.L.U32 R0, R68.reuse, 0x10, RZ ;  /* 0x0000001044007819 */ /* 0x040fe200000006ff */
[----:B------:R-:W-:Y:S01]  /*7280*/  FMUL R19, R47, R19 ;  /* 0x000000132f137220 */ /* 0x000fe20000400000 */
[----:B------:R-:W-:Y:S01]  /*7290*/  F2FP.BF16.F32.PACK_AB R9, R15, R10 ;  /* 0x0000000a0f09723e */ /* 0x000fe200000010ff */
[----:B------:R-:W-:Y:S01]  /*72a0*/  FMUL R17, R47, R21 ;  /* 0x000000152f117220 */ /* 0x000fe20000400000 */
[----:B------:R-:W-:Y:S01]  /*72b0*/  F2FP.BF16.F32.PACK_AB R10, R13, R12 ;  /* 0x0000000c0d0a723e */ /* 0x000fe200000010ff */
[C---:B------:R-:W-:Y:S01]  /*72c0*/  FFMA R19, R49.reuse, R2, R19 ;  /* 0x0000000231137223 */ /* 0x040fe20000000013 */
[----:B------:R-:W-:Y:S01]  /*72d0*/  LOP3.LUT R2, R68, 0xffff0000, RZ, 0xc0, !PT ;  /* 0xffff000044027812 */ /* 0x000fe200078ec0ff */
[----:B------:R-:W-:Y:S01]  /*72e0*/  FFMA R16, R49, R0, R16 ;  /* 0x0000000031107223 */ /* 0x000fe20000000010 */
[----:B------:R-:W-:Y:S01]  /*72f0*/  LOP3.LUT R0, R69, 0xffff0000, RZ, 0xc0, !PT ;  /* 0xffff000045007812 */ /* 0x000fe200078ec0ff */
[----:B------:R-:W-:Y:S01]  /*7300*/  FMUL R18, R47, R22 ;  /* 0x000000162f127220 */ /* 0x000fe20000400000 */
[----:B------:R-:W-:Y:S01]  /*7310*/  F2FP.BF16.F32.PACK_AB R11, R19, R14 ;  /* 0x0000000e130b723e */ /* 0x000fe200000010ff */
[----:B------:R-:W-:Y:S01]  /*7320*/  FMUL R23, R47, R23 ;  /* 0x000000172f177220 */ /* 0x000fe20000400000 */
[C---:B------:R-:W-:Y:S01]  /*7330*/  FFMA R17, R49.reuse, R2, R17 ;  /* 0x0000000231117223 */ /* 0x040fe20000000011 */
[C---:B------:R-:W-:Y:S01]  /*7340*/  SHF.L.U32 R2, R70.reuse, 0x10, RZ ;  /* 0x0000001046027819 */ /* 0x040fe200000006ff */
[----:B------:R-:W-:Y:S01]  /*7350*/  FFMA R18, R49, R3, R18 ;  /* 0x0000000331127223 */ /* 0x000fe20000000012 */
[----:B------:R-:W-:Y:S01]  /*7360*/  SHF.L.U32 R3, R71, 0x10, RZ ;  /* 0x0000001047037819 */ /* 0x000fe200000006ff */
[----:B------:R-:W-:Y:S01]  /*7370*/  FFMA R23, R49, R0, R23 ;  /* 0x0000000031177223 */ /* 0x000fe20000000017 */
[----:B------:R-:W-:Y:S01]  /*7380*/  LOP3.LUT R0, R70, 0xffff0000, RZ, 0xc0, !PT ;  /* 0xffff000046007812 */ /* 0x000fe200078ec0ff */
[----:B------:R-:W-:Y:S01]  /*7390*/  FMUL R21, R47, R25 ;  /* 0x000000192f157220 */ /* 0x000fe20000400000 */
[----:B------:R-:W-:Y:S01]  /*73a0*/  F2FP.BF16.F32.PACK_AB R16, R17, R16 ;  /* 0x000000101110723e */ /* 0x000fe200000010ff */
[----:B------:R-:W-:Y:S01]  /*73b0*/  FMUL R22, R47, R26 ;  /* 0x0000001a2f167220 */ /* 0x000fe20000400000 */
[----:B------:R-:W-:Y:S01]  /*73c0*/  F2FP.BF16.F32.PACK_AB R17, R23, R18 ;  /* 0x000000121711723e */ /* 0x000fe200000010ff */
[C---:B------:R-:W-:Y:S01]  /*73d0*/  FFMA R20, R49.reuse, R2, R20 ;  /* 0x0000000231147223 */ /* 0x040fe20000000014 */
[C---:B------:R-:W-:Y:S01]  /*73e0*/  SHF.L.U32 R2, R76.reuse, 0x10, RZ ;  /* 0x000000104c027819 */ /* 0x040fe200000006ff */
[----:B------:R1:W-:Y:S01]  /*73f0*/  STSM.16.M88.4 [R107+0x2400], R52 ;  /* 0x002400346b007844 */ /* 0x0003e20000000200 */
[----:B------:R-:W-:Y:S01]  /*7400*/  FFMA R21, R49, R0, R21 ;  /* 0x0000000031157223 */ /* 0x000fe20000000015 */
[----:B------:R-:W-:Y:S01]  /*7410*/  LOP3.LUT R0, R71, 0xffff0000, RZ, 0xc0, !PT ;  /* 0xffff000047007812 */ /* 0x000fe200078ec0ff */
[----:B------:R-:W-:Y:S01]  /*7420*/  FFMA R22, R49, R3, R22 ;  /* 0x0000000331167223 */ /* 0x000fe20000000016 */
[----:B------:R-:W-:Y:S04]  /*7430*/  LOP3.LUT R3, R76, 0xffff0000, RZ, 0xc0, !PT ;  /* 0xffff00004c037812 */ /* 0x000fe800078ec0ff */
[----:B------:R1:W-:Y:S01]  /*7440*/  STSM.16.M88.4 [R106+0x2400], R8 ;  /* 0x002400086a007844 */ /* 0x0003e20000000200 */
[----:B------:R-:W-:Y:S01]  /*7450*/  F2FP.BF16.F32.PACK_AB R18, R21, R20 ;  /* 0x000000141512723e */ /* 0x000fe200000010ff */
[C---:B------:R-:W-:Y:S01]  /*7460*/  FMUL R27, R47.reuse, R27 ;  /* 0x0000001b2f1b7220 */ /* 0x040fe20000400000 */
[C---:B------:R-:W-:Y:S01]  /*7470*/  FMUL R25, R47.reuse, R29 ;  /* 0x0000001d2f197220 */ /* 0x040fe20000400000 */
[C---:B------:R-:W-:Y:S01]  /*7480*/  FMUL R26, R47.reuse, R30 ;  /* 0x0000001e2f1a7220 */ /* 0x040fe20000400000 */
[----:B------:R-:W-:Y:S01]  /*7490*/  FMUL R31, R47, R31 ;  /* 0x0000001f2f1f7220 */ /* 0x000fe20000400000 */
[----:B------:R-:W-:Y:S01]  /*74a0*/  FFMA R27, R49, R0, R27 ;  /* 0x00000000311b7223 */ /* 0x000fe2000000001b */
[----:B------:R-:W-:Y:S01]  /*74b0*/  LOP3.LUT R0, R77, 0xffff0000, RZ, 0xc0, !PT ;  /* 0xffff00004d007812 */ /* 0x000fe200078ec0ff */
[C---:B------:R-:W-:Y:S01]  /*74c0*/  FFMA R24, R49.reuse, R2, R24 ;  /* 0x0000000231187223 */ /* 0x040fe20000000018 */
[C---:B------:R-:W-:Y:S01]  /*74d0*/  FFMA R25, R49.reuse, R3, R25 ;  /* 0x0000000331197223 */ /* 0x040fe20000000019 */
[C---:B------:R-:W-:Y:S01]  /*74e0*/  SHF.L.U32 R2, R78.reuse, 0x10, RZ ;  /* 0x000000104e027819 */ /* 0x040fe200000006ff */
[----:B------:R-:W-:Y:S01]  /*74f0*/  FFMA R26, R49, R4, R26 ;  /* 0x00000004311a7223 */ /* 0x000fe2000000001a */
[----:B------:R-:W-:Y:S01]  /*7500*/  LOP3.LUT R3, R78, 0xffff0000, RZ, 0xc0, !PT ;  /* 0xffff00004e037812 */ /* 0x000fe200078ec0ff */
[----:B------:R-:W-:Y:S01]  /*7510*/  FMUL R29, R47, R33 ;  /* 0x000000212f1d7220 */ /* 0x000fe20000400000 */
[----:B------:R-:W-:Y:S01]  /*7520*/  SHF.L.U32 R4, R79, 0x10, RZ ;  /* 0x000000104f047819 */ /* 0x000fe200000006ff */
[----:B------:R-:W-:Y:S01]  /*7530*/  FMUL R30, R47, R34 ;  /* 0x000000222f1e7220 */ /* 0x000fe20000400000 */
[----:B------:R-:W-:Y:S01]  /*7540*/  FFMA R31, R49, R0, R31 ;  /* 0x00000000311f7223 */ /* 0x000fe2000000001f */
[----:B------:R-:W-:Y:S01]  /*7550*/  FMUL R35, R47, R35 ;  /* 0x000000232f237220 */ /* 0x000fe20000400000 */
[C---:B------:R-:W-:Y:S01]  /*7560*/  FFMA R28, R49.reuse, R2, R28 ;  /* 0x00000002311c7223 */ /* 0x040fe2000000001c */
[C---:B------:R-:W-:Y:S01]  /*7570*/  FFMA R29, R49.reuse, R3, R29 ;  /* 0x00000003311d7223 */ /* 0x040fe2000000001d */
[C---:B------:R-:W-:Y:S01]  /*7580*/  FFMA R30, R49.reuse, R4, R30 ;  /* 0x00000004311e7223 */ /* 0x040fe2000000001e */
[----:B------:R-:W-:Y:S01]  /*7590*/  FFMA R35, R49, R5, R35 ;  /* 0x0000000531237223 */ /* 0x000fe20000000023 */
[----:B------:R-:W-:Y:S02]  /*75a0*/  F2FP.BF16.F32.PACK_AB R19, R27, R22 ;  /* 0x000000161b13723e */ /* 0x000fe400000010ff */
[----:B------:R-:W-:Y:S02]  /*75b0*/  F2FP.BF16.F32.PACK_AB R24, R25, R24 ;  /* 0x000000181918723e */ /* 0x000fe400000010ff */
[----:B------:R-:W-:Y:S01]  /*75c0*/  F2FP.BF16.F32.PACK_AB R25, R31, R26 ;  /* 0x0000001a1f19723e */ /* 0x000fe200000010ff */
[----:B------:R1:W-:Y:S01]  /*75d0*/  STSM.16.M88.4 [R108+0x2000], R16 ;  /* 0x002000106c007844 */ /* 0x0003e20000000200 */
[----:B------:R-:W-:Y:S02]  /*75e0*/  F2FP.BF16.F32.PACK_AB R26, R29, R28 ;  /* 0x0000001c1d1a723e */ /* 0x000fe400000010ff */
[----:B------:R-:W-:Y:S02]  /*75f0*/  F2FP.BF16.F32.PACK_AB R27, R35, R30 ;  /* 0x0000001e231b723e */ /* 0x000fe400000010ff */
[----:B------:R-:W-:Y:S02]  /*7600*/  LEA R0, R65, UR36, 0x3 ;  /* 0x0000002441007c11 */ /* 0x000fe4000f8e18ff */
[----:B------:R-:W-:Y:S01]  /*7610*/  @P6 SHF.L.U32 R2, R98, 0x1f, RZ ;  /* 0x0000001f62026819 */ /* 0x000fe200000006ff */
[----:B------:R1:W-:Y:S01]  /*7620*/  STSM.16.M88.4 [R109+0x2000], R24 ;  /* 0x002000186d007844 */ /* 0x0003e20000000200 */
        /* <DEDUP_REMOVED lines=8> */
[----:B------:R-:W-:Y:S02]  /*76b0*/  UIADD3 UR8, UP0, UPT, UR52, 0x680, URZ ;  /* 0x0000068034087890 */ /* 0x000fe4000ff1e0ff */
[----:B------:R-:W-:Y:S02]  /*76c0*/  UIADD3 UR5, UPT, UPT, UR41, 0x40, URZ ;  /* 0x0000004029057890 */ /* 0x000fe4000fffe0ff */
[----:B------:R-:W-:Y:S02]  /*76d0*/  UIADD3 UR4, UPT, UPT, UR36, 0x2400, URZ ;  /* 0x0000240024047890 */ /* 0x000fe4000fffe0ff */
[----:B------:R-:W-:Y:S01]  /*76e0*/  UIADD3.X UR9, UPT, UPT, URZ, UR53, URZ, UP0, !UPT ;  /* 0x00000035ff097290 */ /* 0x000fe200087fe4ff */
[----:B------:R-:W-:Y:S01]  /*76f0*/  UMOV UR6, UR42 ;  /* 0x0000002a00067c82 */ /* 0x000fe20008000000 */
[----:B------:R-:W-:Y:S07]  /*7700*/  UMOV UR7, UR44 ;  /* 0x0000002c00077c82 */ /* 0x000fee0008000000 */
[----:B------:R2:W-:Y:S01]  /*7710*/  UTMASTG.3D [UR4], [UR8] ;  /* 0x00000004080073b5 */ /* 0x0005e20008010000 */
[----:B------:R0:W-:Y:S01]  /*7720*/  UTMACMDFLUSH ;  /* 0x00000000000079b7 */ /* 0x0001e20000000000 */
[----:B--2---:R-:W-:Y:S04]  /*7730*/  DEPBAR.LE SB0, 0x1 ;  /* 0x000080400000791a */ /* 0x004fe80000000000 */
.L_x_114:
[----:B------:R-:W-:Y:S05]  /*7740*/  BSYNC.RECONVERGENT B0 ;  /* 0x0000000000007941 */ /* 0x000fea0003800200 */
.L_x_113:
[----:B------:R-:W-:Y:S01]  /*7750*/  BAR.SYNC.DEFER_BLOCKING 0x1, 0x80 ;  /* 0x0042000000007b1d */ /* 0x000fe20000010000 */
[----:B------:R-:W-:Y:S04]  /*7760*/  UIADD3 UR40, UPT, UPT, UR51, 0x1, URZ ;  /* 0x0000000133287890 */ /* 0x000fe8000fffe0ff */
[----:B------:R-:W-:Y:S04]  /*7770*/  UISETP.NE.AND UP0, UPT, UR40, 0x4, UPT ;  /* 0x000000042800788c */ /* 0x000fe8000bf05270 */
[----:B------:R-:W-:Y:S01]  /*7780*/  USEL UR40, UR40, URZ, UP0 ;  /* 0x000000ff28287287 */ /* 0x000fe20008000000 */
[----:B------:R2:W-:Y:S01]  /*7790*/  @P6 SYNCS.ARRIVE.TRANS64.RED.A1T0 RZ, [R74+URZ], RZ ;  /* 0x000000ff4aff69a7 */ /* 0x0005e200081004ff */
[----:B------:R-:W-:Y:S01]  /*77a0*/  BSSY B1, `(.L_x_115) ;  /* 0x0000018000017945 */ /* 0x000fe20003800000 */
[----:B------:R-:W3:Y:S02]  /*77b0*/  @P6 SYNCS.PHASECHK.TRANS64.TRYWAIT P0, [R0+URZ+0x90], R2 ;  /* 0x00009002000065a7 */ /* 0x000ee400080011ff */
[----:B---3--:R-:W-:Y:S01]  /*77c0*/  @P6 SEL R67, RZ, 0x1, !P0 ;  /* 0x00000001ff436807 */ /* 0x008fe20004000000 */
[----:B--2---:R-:W-:Y:S06]  /*77d0*/  @!P6 BRA `(.L_x_116) ;  /* 0x000000000050e947 */ /* 0x004fec0003800000 */
        /* <DEDUP_REMOVED lines=8> */
[----:B------:R-:W-:Y:S04]  /*7860*/  SHF.L.U32 R5, R98, 0x1f, RZ ;  /* 0x0000001f62057819 */ /* 0x000fe800000006ff */
[----:B------:R-:W2:Y:S02]  /*7870*/  SYNCS.PHASECHK.TRANS64.TRYWAIT P0, [R0+URZ+0x90], R5 ;  /* 0x00009005000075a7 */ /* 0x000ea400080011ff */
[----:B--2---:R-:W-:Y:S05]  /*7880*/  @!P0 BRA `(.L_x_119) ;  /* 0x0000002400e88947 */ /* 0x004fea0003800000 */
.L_x_118:
[----:B------:R-:W-:Y:S05]  /*7890*/  BSYNC B0 ;  /* 0x0000000000007941 */ /* 0x000fea0003800000 */
.L_x_117:
[----:B------:R-:W-:Y:S02]  /*78a0*/  ISETP.NE.AND P0, PT, R72, RZ, PT ;  /* 0x000000ff4800720c */ /* 0x000fe40003f05270 */
[----:B------:R-:W-:Y:S11]  /*78b0*/  IADD3 R65, PT, PT, R65, 0x1, RZ ;  /* 0x0000000141417810 */ /* 0x000ff60007ffe0ff */
[----:B--2---:R-:W-:Y:S01]  /*78c0*/  @P0 IMAD.IADD R0, R99, 0x1, R2 ;  /* 0x0000000163000824 */ /* 0x004fe200078e0202 */
[----:B------:R-:W-:Y:S05]  /*78d0*/  @P0 WARPSYNC.ALL ;  /* 0x0000000000000948 */ /* 0x000fea0003800000 */
[----:B------:R2:W3:Y:S04]  /*78e0*/  @P0 LDSM.16.M88.4 R56, [R4+UR36+0x400] ;  /* 0x000400240438083b */ /* 0x0004e80008000200 */
[----:B------:R2:W4:Y:S04]  /*78f0*/  @P0 LDSM.16.M88.4 R60, [R3+0x400] ;  /* 0x00040000033c083b */ /* 0x0005280000000200 */
[----:B------:R2:W1:Y:S04]  /*7900*/  @P0 LDSM.16.M88.4 R68, [R2+0x400] ;  /* 0x000400000244083b */ /* 0x0004680000000200 */
[----:B------:R2:W1:Y:S02]  /*7910*/  @P0 LDSM.16.M88.4 R76, [R0+0x400] ;  /* 0x00040000004c083b */ /* 0x0004640000000200 */
.L_x_116:
[----:B------:R-:W-:Y:S05]  /*7920*/  BSYNC B1 ;  /* 0x0000000000017941 */ /* 0x000fea0003800000 */
.L_x_115:
[----:B--2---:R-:W-:Y:S05]  /*7930*/  VIADD R0, R48, 0x80 ;  /* 0x0000008030007836 */ /* 0x004fea0000000000 */
        /* <DEDUP_REMOVED lines=20> */
.L_x_120:
[----:B------:R-:W-:Y:S01]  /*7a80*/  ISETP.NE.AND P6, PT, R105, RZ, PT ;  /* 0x000000ff6900720c */ /* 0x000fe20003fc5270 */
[----:B------:R-:W-:Y:S05]  /*7a90*/  WARPSYNC.ALL ;  /* 0x0000000000007948 */ /* 0x000fea0003800000 */
[----:B------:R-:W-:Y:S01]  /*7aa0*/  R2UR UR4, R48 ;  /* 0x00000000300472ca */ /* 0x000fe200000e0000 */
[----:B------:R-:W-:Y:S01]  /*7ab0*/  BSSY.RECONVERGENT B0, `(.L_x_121) ;  /* 0x000008f000007945 */ /* 0x000fe20003800200 */
[----:B------:R-:W-:Y:S02]  /*7ac0*/  MOV R50, UR40 ;  /* 0x0000002800327c02 */ /* 0x000fe40008000f00 */
[----:B---3--:R-:W-:Y:S02]  /*7ad0*/  SHF.L.U32 R3, R56, 0x10, RZ ;  /* 0x0000001038037819 */ /* 0x008fe400000006ff */
        /* <DEDUP_REMOVED lines=33> */
[C---:B----4-:R-:W-:Y:S01]  /*7cf0*/  SHF.L.U32 R0, R60.reuse, 0x10, RZ ;  /* 0x000000103c007819 */ /* 0x050fe200000006ff */
        /* <DEDUP_REMOVED lines=106> */
.L_x_122:
[----:B------:R-:W-:Y:S05]  /*83a0*/  BSYNC.RECONVERGENT B0 ;  /* 0x0000000000007941 */ /* 0x000fea0003800200 */
.L_x_121:
        /* <DEDUP_REMOVED lines=20> */
.L_x_126:
[----:B------:R-:W-:Y:S05]  /*84f0*/  BSYNC B0 ;  /* 0x0000000000007941 */ /* 0x000fea0003800000 */
.L_x_125:
[----:B------:R-:W-:Y:S11]  /*8500*/  ISETP.NE.AND P0, PT, R72, RZ, PT ;  /* 0x000000ff4800720c */ /* 0x000ff60003f05270 */
[----:B------:R-:W-:Y:S02]  /*8510*/  @!UPT UIADD3 URZ, UPT, UPT, URZ, URZ, URZ ;  /* 0x000000fffffff290 */ /* 0x000fe4000fffe0ff */
[----:B--2---:R-:W-:Y:S01]  /*8520*/  @P0 IADD3 R0, PT, PT, R99, R73, RZ ;  /* 0x0000004963000210 */ /* 0x004fe20007ffe0ff */
[----:B------:R-:W-:Y:S05]  /*8530*/  @P0 WARPSYNC.ALL ;  /* 0x0000000000000948 */ /* 0x000fea0003800000 */
[----:B------:R2:W3:Y:S04]  /*8540*/  @P0 LDSM.16.M88.4 R56, [R65+UR36+0x400] ;  /* 0x000400244138083b */ /* 0x0004e80008000200 */
[----:B------:R2:W4:Y:S04]  /*8550*/  @P0 LDSM.16.M88.4 R60, [R3+0x400] ;  /* 0x00040000033c083b */ /* 0x0005280000000200 */
[----:B------:R2:W1:Y:S04]  /*8560*/  @P0 LDSM.16.M88.4 R68, [R73+0x400] ;  /* 0x000400004944083b */ /* 0x0004680000000200 */
[----:B------:R2:W1:Y:S02]  /*8570*/  @P0 LDSM.16.M88.4 R76, [R0+0x400] ;  /* 0x00040000004c083b */ /* 0x0004640000000200 */
.L_x_124:
[----:B------:R-:W-:Y:S05]  /*8580*/  BSYNC B1 ;  /* 0x0000000000017941 */ /* 0x000fea0003800000 */
.L_x_123:
        /* <DEDUP_REMOVED lines=21> */
.L_x_128:
[----:B------:R-:W-:Y:S01]  /*86e0*/  ISETP.NE.AND P0, PT, R101, RZ, PT ;  /* 0x000000ff6500720c */ /* 0x000fe20003f05270 */
[----:B------:R-:W-:Y:S05]  /*86f0*/  WARPSYNC.ALL ;  /* 0x0000000000007948 */ /* 0x000fea0003800000 */
[----:B------:R-:W-:Y:S01]  /*8700*/  R2UR UR4, R48 ;  /* 0x00000000300472ca */ /* 0x000fe200000e0000 */
[----:B------:R-:W-:Y:S01]  /*8710*/  BSSY.RECONVERGENT B0, `(.L_x_129) ;  /* 0x000008c000007945 */ /* 0x000fe20003800200 */
[C---:B---3--:R-:W-:Y:S02]  /*8720*/  SHF.L.U32 R0, R56.reuse, 0x10, RZ ;  /* 0x0000001038007819 */ /* 0x048fe400000006ff */
[----:B------:R-:W-:Y:S02]  /*8730*/  LOP3.LUT R2, R56, 0xffff0000, RZ, 0xc0, !PT ;  /* 0xffff000038027812 */ /* 0x000fe400078ec0ff */
[C---:B------:R-:W-:Y:S02]  /*8740*/  SHF.L.U32 R3, R57.reuse, 0x10, RZ ;  /* 0x0000001039037819 */ /* 0x040fe400000006ff */
[----:B------:R-:W-:Y:S02]  /*8750*/  LOP3.LUT R48, R57, 0xffff0000, RZ, 0xc0, !PT ;  /* 0xffff000039307812 */ /* 0x000fe400078ec0ff */
[C---:B------:R-:W-:Y:S02]  /*8760*/  SHF.L.U32 R50, R58.reuse, 0x10, RZ ;  /* 0x000000103a327819 */ /* 0x040fe400000006ff */
[----:B------:R-:W-:Y:S01]  /*8770*/  LOP3.LUT R51, R58, 0xffff0000, RZ, 0xc0, !PT ;  /* 0xffff00003a337812 */ /* 0x000fe200078ec0ff */
[----:B-1----:R-:W1:Y:S01]  /*8780*/  LDTM.16dp256bit.x8 R4, tmem[UR4+0xc0] ;  /* 0x0000c004000479ee */ /* 0x002e6200081a0000 */
[C---:B------:R-:W-:Y:S01]  /*8790*/  SHF.L.U32 R52, R59.reuse, 0x10, RZ ;  /* 0x000000103b347819 */ /* 0x040fe200000006ff */
[----:B------:R-:W-:Y:S01]  /*87a0*/  NOP ;  /* 0x0000000000007918 */ /* 0x000fe20000000000 */
[----:B------:R-:W-:Y:S02]  /*87b0*/  LOP3.LUT R53, R59, 0xffff0000, RZ, 0xc0, !PT ;  /* 0xffff00003b357812 */ /* 0x000fe400078ec0ff */
[----:B------:R-:W-:Y:S02]  /*87c0*/  R2UR UR5, R64 ;  /* 0x00000000400572ca */ /* 0x000fe400000e0000 */
[C---:B----4-:R-:W-:Y:S02]  /*87d0*/  SHF.L.U32 R54, R60.reuse, 0x10, RZ ;  /* 0x000000103c367819 */ /* 0x050fe400000006ff */
[----:B------:R-:W-:Y:S02]  /*87e0*/  LOP3.LUT R55, R60, 0xffff0000, RZ, 0xc0, !PT ;  /* 0xffff00003c377812 */ /* 0x000fe400078ec0ff */
[C---:B------:R-:W-:Y:S02]  /*87f0*/  SHF.L.U32 R56, R61.reuse, 0x10, RZ ;  /* 0x000000103d387819 */ /* 0x040fe400000006ff */
[----:B------:R-:W-:Y:S02]  /*8800*/  LOP3.LUT R57, R61, 0xffff0000, RZ, 0xc0, !PT ;  /* 0xffff00003d397812 */ /* 0x000fe400078ec0ff */
[C---:B------:R-:W-:Y:S02]  /*8810*/  SHF.L.U32 R58, R62.reuse, 0x10, RZ ;  /* 0x000000103e3a7819 */ /* 0x040fe400000006ff */
[----:B------:R-:W-:Y:S01]  /*8820*/  LOP3.LUT R59, R62, 0xffff0000, RZ, 0xc0, !PT ;  /* 0xffff00003e3b7812 */ /* 0x000fe200078ec0ff */
[----:B------:R-:W-:Y:S01]  /*8830*/  UIADD3 UR5, UPT, UPT, UR5, 0x120, URZ ;  /* 0x0000012005057890 */ /* 0x000fe2000fffe0ff */
[C---:B------:R-:W-:Y:S02]  /*8840*/  SHF.L.U32 R60, R63.reuse, 0x10, RZ ;  /* 0x000000103f3c7819 */ /* 0x040fe400000006ff */
[----:B------:R-:W-:Y:S01]  /*8850*/  LOP3.LUT R61, R63, 0xffff0000, RZ, 0xc0, !PT ;  /* 0xffff00003f3d7812 */ /* 0x000fe200078ec0ff */
[----:B------:R-:W-:Y:S01]  /*8860*/  UPRMT UR5, UR37, 0x654, UR5 ;  /* 0x0000065425057896 */ /* 0x000fe20008000005 */
[C---:B------:R-:W-:Y:S01]  /*8870*/  SHF.L.U32 R62, R68.reuse, 0x10, RZ ;  /* 0x00000010443e7819 */ /* 0x040fe200000006ff */
[C---:B-1----:R-:W-:Y:S01]  /*8880*/  FMUL R4, R47.reuse, R4 ;  /* 0x000000042f047220 */ /* 0x042fe20000400000 */
[C---:B------:R-:W-:Y:S01]  /*8890*/  FMUL R5, R47.reuse, R5 ;  /* 0x000000052f057220 */ /* 0x040fe20000400000 */
[----:B------:R-:W-:Y:S01]  /*88a0*/  FMUL R6, R47, R6 ;  /* 0x000000062f067220 */ /* 0x000fe20000400000 */
[----:B------:R-:W-:Y:S01]  /*88b0*/  LOP3.LUT R63, R68, 0xffff0000, RZ, 0xc0, !PT ;  /* 0xffff0000443f7812 */ /* 0x000fe200078ec0ff */
[C---:B------:R-:W-:Y:S01]  /*88c0*/  FFMA R4, R49.reuse, R0, R4 ;  /* 0x0000000031047223 */ /* 0x040fe20000000004 */
[----:B------:R-:W-:Y:S01]  /*88d0*/  FFMA R5, R49, R2, R5 ;  /* 0x0000000231057223 */ /* 0x000fe20000000005 */
[----:B------:R-:W-:Y:S01]  /*88e0*/  SHF.L.U32 R64, R69, 0x10, RZ ;  /* 0x0000001045407819 */ /* 0x000fe200000006ff */
[----:B------:R-:W-:Y:S01]  /*88f0*/  SYNCS.ARRIVE.TRANS64.RED.A1T0 RZ, [UR5], RZ ;  /* 0x000000ffffff79a7 */ /* 0x000fe20008100405 */
[----:B------:R-:W-:Y:S01]  /*8900*/  FFMA R6, R49, R3, R6 ;  /* 0x0000000331067223 */ /* 0x000fe20000000006 */
[----:B------:R-:W-:Y:S01]  /*8910*/  FMUL R7, R47, R7 ;  /* 0x000000072f077220 */ /* 0x000fe20000400000 */
[----:B------:R-:W-:Y:S01]  /*8920*/  LOP3.LUT R65, R69, 0xffff0000, RZ, 0xc0, !PT ;  /* 0xffff000045417812 */ /* 0x000fe200078ec0ff */
[----:B------:R-:W-:Y:S01]  /*8930*/  FMUL R8, R47, R8 ;  /* 0x000000082f087220 */ /* 0x000fe20000400000 */
[----:B------:R-:W-:Y:S01]  /*8940*/  F2FP.BF16.F32.PACK_AB R4, R5, R4 ;  /* 0x000000040504723e */ /* 0x000fe200000010ff */
[----:B------:R-:W-:Y:S01]  /*8950*/  FFMA R7, R49, R48, R7 ;  /* 0x0000003031077223 */ /* 0x000fe20000000007 */
[----:B------:R-:W-:Y:S01]  /*8960*/  FMUL R9, R47, R9 ;  /* 0x000000092f097220 */ /* 0x000fe20000400000 */
[----:B------:R-:W-:Y:S01]  /*8970*/  FFMA R8, R49, R50, R8 ;  /* 0x0000003231087223 */ /* 0x000fe20000000008 */
[C---:B------:R-:W-:Y:S01]  /*8980*/  SHF.L.U32 R66, R70.reuse, 0x10, RZ ;  /* 0x0000001046427819 */ /* 0x040fe200000006ff */
[----:B------:R-:W-:Y:S01]  /*8990*/  FMUL R0, R47, R10 ;  /* 0x0000000a2f007220 */ /* 0x000fe20000400000 */
[----:B------:R-:W-:Y:S01]  /*89a0*/  F2FP.BF16.F32.PACK_AB R5, R7, R6 ;  /* 0x000000060705723e */ /* 0x000fe200000010ff */
[----:B------:R-:W-:Y:S01]  /*89b0*/  FFMA R9, R49, R51, R9 ;  /* 0x0000003331097223 */ /* 0x000fe20000000009 */
[----:B------:R-:W-:Y:S01]  /*89c0*/  FMUL R2, R47, R11 ;  /* 0x0000000b2f027220 */ /* 0x000fe20000400000 */
[----:B------:R-:W-:Y:S01]  /*89d0*/  FFMA R0, R49, R52, R0 ;  /* 0x0000003431007223 */ /* 0x000fe20000000000 */
[----:B------:R-:W-:Y:S01]  /*89e0*/  LOP3.LUT R67, R70, 0xffff0000, RZ, 0xc0, !PT ;  /* 0xffff000046437812 */ /* 0x000fe200078ec0ff */
[----:B------:R-:W-:Y:S01]  /*89f0*/  FMUL R3, R47, R12 ;  /* 0x0000000c2f037220 */ /* 0x000fe20000400000 */
[----:B------:R-:W-:Y:S01]  /*8a00*/  F2FP.BF16.F32.PACK_AB R6, R9, R8 ;  /* 0x000000080906723e */ /* 0x000fe200000010ff */
[----:B------:R-:W-:Y:S01]  /*8a10*/  FFMA R2, R49, R53, R2 ;  /* 0x0000003531027223 */ /* 0x000fe20000000002 */
[----:B------:R-:W-:Y:S01]  /*8a20*/  FMUL R10, R47, R13 ;  /* 0x0000000d2f0a7220 */ /* 0x000fe20000400000 */
[----:B------:R-:W-:Y:S01]  /*8a30*/  FFMA R3, R49, R54, R3 ;  /* 0x0000003631037223 */ /* 0x000fe20000000003 */
[----:B------:R-:W-:Y:S01]  /*8a40*/  SHF.L.U32 R68, R71, 0x10, RZ ;  /* 0x0000001047447819 */ /* 0x000fe200000006ff */
[----:B------:R-:W-:Y:S01]  /*8a50*/  FMUL R11, R47, R14 ;  /* 0x0000000e2f0b7220 */ /* 0x000fe20000400000 */
[----:B------:R-:W-:Y:S01]  /*8a60*/  F2FP.BF16.F32.PACK_AB R7, R2, R0 ;  /* 0x000000000207723e */ /* 0x000fe200000010ff */
[----:B------:R-:W-:Y:S01]  /*8a70*/  FFMA R10, R49, R55, R10 ;  /* 0x00000037310a7223 */ /* 0x000fe2000000000a */
[----:B------:R-:W-:Y:S01]  /*8a80*/  FMUL R15, R47, R15 ;  /* 0x0000000f2f0f7220 */ /* 0x000fe20000400000 */
[----:B------:R-:W-:Y:S01]  /*8a90*/  FFMA R11, R49, R56, R11 ;  /* 0x00000038310b7223 */ /* 0x000fe2000000000b */
[----:B------:R-:W-:Y:S01]  /*8aa0*/  LOP3.LUT R69, R71, 0xffff0000, RZ, 0xc0, !PT ;  /* 0xffff000047457812 */ /* 0x000fe200078ec0ff */
[----:B------:R1:W-:Y:S01]  /*8ab0*/  STSM.16.M88.4 [R107+0x6400], R4 ;  /* 0x006400046b007844 */ /* 0x0003e20000000200 */
[----:B------:R-:W-:Y:S01]  /*8ac0*/  F2FP.BF16.F32.PACK_AB R8, R10, R3 ;  /* 0x000000030a08723e */ /* 0x000fe200000010ff */
[----:B------:R-:W-:Y:S01]  /*8ad0*/  FFMA R15, R49, R57, R15 ;  /* 0x00000039310f7223 */ /* 0x000fe2000000000f */
[C---:B------:R-:W-:Y:S01]  /*8ae0*/  FMUL R12, R47.reuse, R16 ;  /* 0x000000102f0c7220 */ /* 0x040fe20000400000 */
[C---:B------:R-:W-:Y:S01]  /*8af0*/  FMUL R13, R47.reuse, R17 ;  /* 0x000000112f0d7220 */ /* 0x040fe20000400000 */
[----:B------:R-:W-:Y:S01]  /*8b00*/  FMUL R14, R47, R18 ;  /* 0x000000122f0e7220 */ /* 0x000fe20000400000 */
[C---:B------:R-:W-:Y:S01]  /*8b10*/  SHF.L.U32 R70, R76.reuse, 0x10, RZ ;  /* 0x000000104c467819 */ /* 0x040fe200000006ff */
[----:B------:R-:W-:Y:S01]  /*8b20*/  FFMA R12, R49, R58, R12 ;  /* 0x0000003a310c7223 */ /* 0x000fe2000000000c */
[----:B------:R-:W-:Y:S01]  /*8b30*/  F2FP.BF16.F32.PACK_AB R9, R15, R11 ;  /* 0x0000000b0f09723e */ /* 0x000fe200000010ff */
[C---:B------:R-:W-:Y:S01]  /*8b40*/  FFMA R13, R49.reuse, R59, R13 ;  /* 0x0000003b310d7223 */ /* 0x040fe2000000000d */
[----:B------:R-:W-:Y:S01]  /*8b50*/  FFMA R14, R49, R60, R14 ;  /* 0x0000003c310e7223 */ /* 0x000fe2000000000e */
[C---:B------:R-:W-:Y:S01]  /*8b60*/  FMUL R19, R47.reuse, R19 ;  /* 0x000000132f137220 */ /* 0x040fe20000400000 */
        /* <DEDUP_REMOVED lines=22> */
[----:B------:R-:W-:Y:S01]  /*8cd0*/  FFMA R21, R49, R67, R21 ;  /* 0x0000004331157223 */ /* 0x000fe20000000015 */
[C---:B------:R-:W-:Y:S01]  /*8ce0*/  FMUL R27, R47.reuse, R27 ;  /* 0x0000001b2f1b7220 */ /* 0x040fe20000400000 */
[C---:B------:R-:W-:Y:S01]  /*8cf0*/  FMUL R24, R47.reuse, R28 ;  /* 0x0000001c2f187220 */ /* 0x040fe20000400000 */
[----:B------:R-:W-:Y:S01]  /*8d00*/  FMUL R25, R47, R29 ;  /* 0x0000001d2f197220 */ /* 0x000fe20000400000 */
[----:B------:R-:W-:Y:S01]  /*8d10*/  FFMA R22, R49, R68, R22 ;  /* 0x0000004431167223 */ /* 0x000fe20000000016 */
[----:B------:R-:W-:Y:S01]  /*8d20*/  FMUL R26, R47, R30 ;  /* 0x0000001e2f1a7220 */ /* 0x000fe20000400000 */
[----:B------:R-:W-:Y:S01]  /*8d30*/  FFMA R27, R49, R69, R27 ;  /* 0x00000045311b7223 */ /* 0x000fe2000000001b */
[----:B------:R-:W-:Y:S01]  /*8d40*/  FMUL R31, R47, R31 ;  /* 0x0000001f2f1f7220 */ /* 0x000fe20000400000 */
[----:B------:R-:W-:Y:S01]  /*8d50*/  FFMA R24, R49, R70, R24 ;  /* 0x0000004631187223 */ /* 0x000fe20000000018 */
[----:B------:R-:W-:Y:S01]  /*8d60*/  LOP3.LUT R75, R78, 0xffff0000, RZ, 0xc0, !PT ;  /* 0xffff00004e4b7812 */ /* 0x000fe200078ec0ff */
[----:B------:R-:W-:Y:S01]  /*8d70*/  FMUL R28, R47, R32 ;  /* 0x000000202f1c7220 */ /* 0x000fe20000400000 */
[----:B------:R-:W-:Y:S01]  /*8d80*/  FFMA R25, R49, R71, R25 ;  /* 0x0000004731197223 */ /* 0x000fe20000000019 */
[----:B------:R-:W-:Y:S01]  /*8d90*/  SHF.L.U32 R76, R79, 0x10, RZ ;  /* 0x000000104f4c7819 */ /* 0x000fe200000006ff */
[----:B------:R-:W-:Y:S01]  /*8da0*/  FMUL R29, R47, R33 ;  /* 0x000000212f1d7220 */ /* 0x000fe20000400000 */
[----:B------:R-:W-:Y:S01]  /*8db0*/  FFMA R26, R49, R72, R26 ;  /* 0x00000048311a7223 */ /* 0x000fe2000000001a */
[----:B------:R-:W-:Y:S01]  /*8dc0*/  LOP3.LUT R77, R79, 0xffff0000, RZ, 0xc0, !PT ;  /* 0xffff00004f4d7812 */ /* 0x000fe200078ec0ff */
        /* <DEDUP_REMOVED lines=9> */
[----:B------:R-:W-:Y:S02]  /*8e60*/  F2FP.BF16.F32.PACK_AB R24, R25, R24 ;  /* 0x000000181918723e */ /* 0x000fe400000010ff */
[----:B------:R-:W-:Y:S01]  /*8e70*/  F2FP.BF16.F32.PACK_AB R25, R31, R26 ;  /* 0x0000001a1f19723e */ /* 0x000fe200000010ff */
[----:B------:R1:W-:Y:S01]  /*8e80*/  STSM.16.M88.4 [R108+0x6000], R16 ;  /* 0x006000106c007844 */ /* 0x0003e20000000200 */
[----:B------:R-:W-:Y:S02]  /*8e90*/  F2FP.BF16.F32.PACK_AB R26, R29, R28 ;  /* 0x0000001c1d1a723e */ /* 0x000fe400000010ff */
[----:B------:R-:W-:Y:S05]  /*8ea0*/  F2FP.BF16.F32.PACK_AB R27, R35, R30 ;  /* 0x0000001e231b723e */ /* 0x000fea00000010ff */
        /* <DEDUP_REMOVED lines=18> */
.L_x_130:
[----:B------:R-:W-:Y:S05]  /*8fd0*/  BSYNC.RECONVERGENT B0 ;  /* 0x0000000000007941 */ /* 0x000fea0003800200 */
.L_x_129:
[----:B------:R-:W-:Y:S01]  /*8fe0*/  BAR.SYNC.DEFER_BLOCKING 0x1, 0x80 ;  /* 0x0042000000007b1d */ /* 0x000fe20000010000 */
[----:B------:R-:W-:Y:S01]  /*8ff0*/  UISETP.NE.AND UP0, UPT, UR45, -0x4, UPT ;  /* 0xfffffffc2d00788c */ /* 0x000fe2000bf05270 */
[----:B------:R-:W-:Y:S08]  /*9000*/  IADD3 R45, PT, PT, R45, 0x1, RZ ;  /* 0x000000012d2d7810 */ /* 0x000ff00007ffe0ff */
[----:B------:R-:W-:Y:S05]  /*9010*/  BRA.U !UP0, `(.L_x_131) ;  /* 0x0000000108287547 */ /* 0x000fea000b800000 */
[----:B------:R-:W-:Y:S01]  /*9020*/  ISETP.NE.AND P0, PT, R105, RZ, PT ;  /* 0x000000ff6900720c */ /* 0x000fe20003f05270 */
[----:B------:R-:W-:Y:S01]  /*9030*/  IMAD.U32 R2, RZ, RZ, UR51 ;  /* 0x00000033ff027e24 */ /* 0x000fe2000f8e00ff */
[----:B------:R-:W-:Y:S01]  /*9040*/  UIADD3 UR51, UPT, UPT, UR51, 0x1, URZ ;  /* 0x0000000133337890 */ /* 0x000fe2000fffe0ff */
[----:B------:R-:W-:Y:S03]  /*9050*/  IMAD.U32 R0, RZ, RZ, UR37 ;  /* 0x00000025ff007e24 */ /* 0x000fe6000f8e00ff */
[----:B------:R-:W-:Y:S04]  /*9060*/  UISETP.NE.AND UP0, UPT, UR51, 0x4, UPT ;  /* 0x000000043300788c */ /* 0x000fe8000bf05270 */
[----:B------:R-:W-:Y:S03]  /*9070*/  USEL UR51, UR51, URZ, UP0 ;  /* 0x000000ff33337287 */ /* 0x000fe60008000000 */
[----:B------:R-:W-:Y:S05]  /*9080*/  @P0 LEA R2, R2, UR36, 0x3 ;  /* 0x0000002402020c11 */ /* 0x000fea000f8e18ff */
[----:B------:R-:W-:Y:S05]  /*9090*/  @P0 VIADD R2, R2, 0xb0 ;  /* 0x000000b002020836 */ /* 0x000fea0000000000 */
[----:B------:R-:W-:Y:S04]  /*90a0*/  @P0 PRMT R0, R0, 0x654, R2 ;  /* 0x0000065400000816 */ /* 0x000fe80000000002 */
[----:B------:R2:W-:Y:S03]  /*90b0*/  @P0 SYNCS.ARRIVE.TRANS64.RED.A1T0 RZ, [R0+URZ], RZ ;  /* 0x000000ff00ff09a7 */ /* 0x0005e600081004ff */
.L_x_131:
[----:B------:R-:W-:Y:S01]  /*90c0*/  ISETP.NE.AND P2, PT, R102, RZ, PT ;  /* 0x000000ff6600720c */ /* 0x000fe20003f45270 */
[----:B------:R-:W-:Y:S01]  /*90d0*/  UIADD3 UR45, UPT, UPT, UR45, 0x4, URZ ;  /* 0x000000042d2d7890 */ /* 0x000fe2000fffe0ff */
[----:B------:R-:W-:Y:S01]  /*90e0*/  ISETP.NE.AND P0, PT, R104, 0x2, PT ;  /* 0x000000026800780c */ /* 0x000fe20003f05270 */
[----:B------:R-:W-:Y:S01]  /*90f0*/  IMAD.IADD R14, R43, 0x1, R86 ;  /* 0x000000012b0e7824 */ /* 0x000fe200078e0256 */
[----:B------:R-:W-:Y:S01]  /*9100*/  ISETP.NE.AND P1, PT, R45, 0x4, PT ;  /* 0x000000042d00780c */ /* 0x000fe20003f25270 */
[----:B------:R-:W-:Y:S01]  /*9110*/  IMAD.IADD R15, R44, 0x1, R87 ;  /* 0x000000012c0f7824 */ /* 0x000fe200078e0257 */
[----:B------:R-:W-:Y:S02]  /*9120*/  SEL R2, RZ, 0x1, P0 ;  /* 0x00000001ff027807 */ /* 0x000fe40000000000 */
[----:B--2---:R-:W-:Y:S02]  /*9130*/  SEL R0, RZ, 0x1, P1 ;  /* 0x00000001ff007807 */ /* 0x004fe40000800000 */
[----:B------:R-:W-:Y:S02]  /*9140*/  LOP3.LUT R96, R96, R2, RZ, 0x3c, !PT ;  /* 0x0000000260607212 */ /* 0x000fe400078e3cff */
[----:B------:R-:W-:Y:S02]  /*9150*/  LOP3.LUT R97, R97, R0, RZ, 0x3c, !PT ;  /* 0x0000000061617212 */ /* 0x000fe400078e3cff */
[----:B------:R-:W-:Y:S02]  /*9160*/  @P2 R2UR UR44, R95 ;  /* 0x000000005f2c22ca */ /* 0x000fe400000e0000 */
[----:B------:R-:W-:Y:S02]  /*9170*/  SEL R104, R104, RZ, P0 ;  /* 0x000000ff68687207 */ /* 0x000fe40000000000 */
[----:B------:R-:W-:Y:S01]  /*9180*/  SEL R45, R45, RZ, P1 ;  /* 0x000000ff2d2d7207 */ /* 0x000fe20000800000 */
[----:B------:R-:W-:Y:S10]  /*9190*/  @P2 BRA `(.L_x_132) ;  /* 0xffffffc000082947 */ /* 0x000ff4000383ffff */
[----:B------:R-:W-:-:S09]  /*91a0*/  UISETP.NE.AND UP0, UPT, UR50, URZ, UPT ;  /* 0x000000ff3200728c */ /* 0x000fd2000bf05270 */
[----:B------:R-:W-:Y:S05]  /*91b0*/  BRA.U !UP0, `(.L_x_133) ;  /* 0x0000000108487547 */ /* 0x000fea000b800000 */
[----:B------:R-:W2:Y:S02]  /*91c0*/  LDCU.64 UR4, c[0x0][0x890] ;  /* 0x00011200ff0477ac */ /* 0x000ea40008000a00 */
[----:B--2---:R-:W-:-:S04]  /*91d0*/  UISETP.NE.U32.AND UP0, UPT, UR4, URZ, UPT ;  /* 0x000000ff0400728c */ /* 0x004fc8000bf05070 */
[----:B------:R-:W-:-:S09]  /*91e0*/  UISETP.NE.AND.EX UP0, UPT, UR5, URZ, UPT, UP0 ;  /* 0x000000ff0500728c */ /* 0x000fd2000bf05300 */
[----:B------:R-:W-:Y:S05]  /*91f0*/  BRA.U UP0, `(.L_x_134) ;  /* 0x00000001000c7547 */ /* 0x000fea000b800000 */
[----:B------:R-:W-:-:S13]  /*9200*/  FSETP.NEU.AND P0, PT, R49, RZ, PT ;  /* 0x000000ff3100720b */ /* 0x000fda0003f0d000 */
[----:B------:R-:W-:Y:S05]  /*9210*/  @!P0 EXIT ;  /* 0x000000000000894d */ /* 0x000fea0003800000 */
[----:B------:R-:W-:Y:S05]  /*9220*/  BRA `(.L_x_133) ;  /* 0x00000000002c7947 */ /* 0x000fea0003800000 */
.L_x_134:
[----:B------:R-:W-:Y:S01]  /*9230*/  ISETP.NE.AND P0, PT, R103, RZ, PT ;  /* 0x000000ff6700720c */ /* 0x000fe20003f05270 */
[----:B------:R-:W-:-:S12]  /*9240*/  BSSY.RECONVERGENT B0, `(.L_x_133) ;  /* 0x0000009000007945 */ /* 0x000fd80003800200 */
[----:B------:R-:W-:Y:S05]  /*9250*/  @P0 BRA `(.L_x_135) ;  /* 0x0000000000140947 */ /* 0x000fea0003800000 */
[----:B------:R-:W2:Y:S02]  /*9260*/  LDCU.64 UR4, c[0x0][0x888] ;  /* 0x00011100ff0477ac */ /* 0x000ea40008000a00 */
[----:B--2---:R-:W-:-:S04]  /*9270*/  ISETP.NE.U32.AND P0, PT, RZ, UR4, PT ;  /* 0x00000004ff007c0c */ /* 0x004fc8000bf05070 */
[----:B------:R-:W-:-:S13]  /*9280*/  ISETP.NE.AND.EX P0, PT, RZ, UR5, PT, P0 ;  /* 0x00000005ff007c0c */ /* 0x000fda000bf05300 */
[----:B------:R-:W-:Y:S05]  /*9290*/  @!P0 EXIT ;  /* 0x000000000000894d */ /* 0x000fea0003800000 */
[----:B------:R-:W-:Y:S05]  /*92a0*/  BRA `(.L_x_136) ;  /* 0x0000000000087947 */ /* 0x000fea0003800000 */
.L_x_135:
[----:B------:R-:W-:-:S13]  /*92b0*/  FSETP.NEU.AND P0, PT, R49, RZ, PT ;  /* 0x000000ff3100720b */ /* 0x000fda0003f0d000 */
[----:B------:R-:W-:Y:S05]  /*92c0*/  @!P0 EXIT ;  /* 0x000000000000894d */ /* 0x000fea0003800000 */
.L_x_136:
[----:B------:R-:W-:Y:S05]  /*92d0*/  BSYNC.RECONVERGENT B0 ;  /* 0x0000000000007941 */ /* 0x000fea0003800200 */
.L_x_133:
[----:B------:R-:W-:Y:S01]  /*92e0*/  ULEA UR4, UR51, UR36, 0x3 ;  /* 0x0000002433047291 */ /* 0x000fe2000f8e18ff */
[----:B------:R-:W-:-:S04]  /*92f0*/  DEPBAR.LE SB0, 0x0 ;  /* 0x000080000000791a */ /* 0x000fc80000000000 */
[----:B------:R-:W-:-:S04]  /*9300*/  UIADD3 UR4, UPT, UPT, UR4, 0xb0, URZ ;  /* 0x000000b004047890 */ /* 0x000fc8000fffe0ff */
[----:B------:R-:W-:-:S09]  /*9310*/  UPRMT UR4, UR37, 0x654, UR4 ;  /* 0x0000065425047896 */ /* 0x000fd20008000004 */
[----:B------:R-:W-:Y:S01]  /*9320*/  SYNCS.ARRIVE.TRANS64.RED.A1T0 RZ, [UR4], RZ ;  /* 0x000000ffffff79a7 */ /* 0x000fe20008100404 */
[----:B------:R-:W-:Y:S05]  /*9330*/  EXIT ;  /* 0x000000000000794d */ /* 0x000fea0003800000 */
.L_x_20:
[----:B--2---:R2:W1:Y:S02]  /*9340*/  SYNCS.PHASECHK.TRANS64.TRYWAIT P0, [R2+URZ+0x150], R3 ;  /* 0x00015003020075a7 */ /* 0x00446400080011ff */
[----:B-1----:R-:W-:Y:S05]  /*9350*/  @!P0 NANOSLEEP.SYNCS 0x989680 ;  /* 0x009896800000895d */ /* 0x002fea0003900000 */
[----:B------:R-:W1:Y:S02]  /*9360*/  @!P0 SYNCS.PHASECHK.TRANS64 P0, [R2+URZ+0x150], R3 ;  /* 0x00015003020085a7 */ /* 0x000e6400080010ff */
[----:B-1----:R-:W-:Y:S05]  /*9370*/  @!P0 BRA `(.L_x_20) ;  /* 0xfffffffc00f08947 */ /* 0x002fea000383ffff */
[----:B------:R-:W-:Y:S05]  /*9380*/  BRA `(.L_x_137) ;  /* 0xffffff8000c87947 */ /* 0x000fea000383ffff */
.L_x_23:
[----:B-1----:R-:W-:-:S07]  /*9390*/  MOV R2, UR41 ;  /* 0x0000002900027c02 */ /* 0x002fce0008000f00 */
.L_x_138:
[----:B-1----:R1:W2:Y:S02]  /*93a0*/  SYNCS.PHASECHK.TRANS64.TRYWAIT P0, [R2+URZ+0x48], R4 ;  /* 0x00004804020075a7 */ /* 0x0022a400080011ff */
[----:B--2---:R-:W-:Y:S05]  /*93b0*/  @!P0 NANOSLEEP.SYNCS 0x989680 ;  /* 0x009896800000895d */ /* 0x004fea0003900000 */
[----:B------:R-:W2:Y:S02]  /*93c0*/  @!P0 SYNCS.PHASECHK.TRANS64 P0, [R2+URZ+0x48], R4 ;  /* 0x00004804020085a7 */ /* 0x000ea400080010ff */
[----:B--2---:R-:W-:Y:S05]  /*93d0*/  @!P0 BRA `(.L_x_138) ;  /* 0xfffffffc00f08947 */ /* 0x004fea000383ffff */
[----:B------:R-:W-:Y:S05]  /*93e0*/  BRA `(.L_x_22) ;  /* 0xffffff8400247947 */ /* 0x000fea000383ffff */
.L_x_29:
[----:B-1----:R-:W-:-:S07]  /*93f0*/  MOV R2, UR41 ;  /* 0x0000002900027c02 */ /* 0x002fce0008000f00 */
.L_x_139:
[----:B-1----:R1:W2:Y:S02]  /*9400*/  SYNCS.PHASECHK.TRANS64.TRYWAIT P0, [R2+URZ+0x48], R4 ;  /* 0x00004804020075a7 */ /* 0x0022a400080011ff */
[----:B--2---:R-:W-:Y:S05]  /*9410*/  @!P0 NANOSLEEP.SYNCS 0x989680 ;  /* 0x009896800000895d */ /* 0x004fea0003900000 */
[----:B------:R-:W2:Y:S02]  /*9420*/  @!P0 SYNCS.PHASECHK.TRANS64 P0, [R2+URZ+0x48], R4 ;  /* 0x00004804020085a7 */ /* 0x000ea400080010ff */
[----:B--2---:R-:W-:Y:S05]  /*9430*/  @!P0 BRA `(.L_x_139) ;  /* 0xfffffffc00f08947 */ /* 0x004fea000383ffff */
[----:B------:R-:W-:Y:S05]  /*9440*/  BRA `(.L_x_28) ;  /* 0xffffff8800147947 */ /* 0x000fea000383ffff */
.L_x_33:
[----:B-1----:R1:W2:Y:S02]  /*9450*/  SYNCS.PHASECHK.TRANS64.TRYWAIT P0, [R2+URZ+0xe0], R3 ;  /* 0x0000e003020075a7 */ /* 0x0022a400080011ff */
[----:B--2---:R-:W-:Y:S05]  /*9460*/  @!P0 NANOSLEEP.SYNCS 0x989680 ;  /* 0x009896800000895d */ /* 0x004fea0003900000 */
[----:B------:R-:W2:Y:S02]  /*9470*/  @!P0 SYNCS.PHASECHK.TRANS64 P0, [R2+URZ+0xe0], R3 ;  /* 0x0000e003020085a7 */ /* 0x000ea400080010ff */
[----:B--2---:R-:W-:Y:S05]  /*9480*/  @!P0 BRA `(.L_x_33) ;  /* 0xfffffffc00f08947 */ /* 0x004fea000383ffff */
[----:B------:R-:W-:Y:S05]  /*9490*/  BRA `(.L_x_140) ;  /* 0xffffff8800d87947 */ /* 0x000fea000383ffff */
.L_x_37:
[----:B----4-:R-:W-:-:S07]  /*94a0*/  MOV R0, UR5 ;  /* 0x0000000500007c02 */ /* 0x010fce0008000f00 */
.L_x_141:
[----:B-1----:R1:W2:Y:S02]  /*94b0*/  SYNCS.PHASECHK.TRANS64.TRYWAIT P0, [R0+URZ], R2 ;  /* 0x00000002000075a7 */ /* 0x0022a400080011ff */
[----:B--2---:R-:W-:Y:S05]  /*94c0*/  @!P0 NANOSLEEP.SYNCS 0x989680 ;  /* 0x009896800000895d */ /* 0x004fea0003900000 */
[----:B------:R-:W2:Y:S02]  /*94d0*/  @!P0 SYNCS.PHASECHK.TRANS64 P0, [R0+URZ], R2 ;  /* 0x00000002000085a7 */ /* 0x000ea400080010ff */
[----:B--2---:R-:W-:Y:S05]  /*94e0*/  @!P0 BRA `(.L_x_141) ;  /* 0xfffffffc00f08947 */ /* 0x004fea000383ffff */
[----:B------:R-:W-:Y:S05]  /*94f0*/  BRA `(.L_x_142) ;  /* 0xffffff9000487947 */ /* 0x000fea000383ffff */
.L_x_38:
[----:B----4-:R-:W-:-:S07]  /*9500*/  MOV R0, UR5 ;  /* 0x0000000500007c02 */ /* 0x010fce0008000f00 */
.L_x_143:
[----:B-1----:R1:W2:Y:S02]  /*9510*/  SYNCS.PHASECHK.TRANS64.TRYWAIT P0, [R0+URZ], R3 ;  /* 0x00000003000075a7 */ /* 0x0022a400080011ff */
[----:B--2---:R-:W-:Y:S05]  /*9520*/  @!P0 NANOSLEEP.SYNCS 0x989680 ;  /* 0x009896800000895d */ /* 0x004fea0003900000 */
[----:B------:R-:W2:Y:S02]  /*9530*/  @!P0 SYNCS.PHASECHK.TRANS64 P0, [R0+URZ], R3 ;  /* 0x00000003000085a7 */ /* 0x000ea400080010ff */
[----:B--2---:R-:W-:Y:S05]  /*9540*/  @!P0 BRA `(.L_x_143) ;  /* 0xfffffffc00f08947 */ /* 0x004fea000383ffff */
[----:B------:R-:W-:Y:S05]  /*9550*/  BRA `(.L_x_144) ;  /* 0xffffff9000547947 */ /* 0x000fea000383ffff */
.L_x_39:
[----:B----4-:R-:W-:-:S07]  /*9560*/  MOV R0, UR5 ;  /* 0x0000000500007c02 */ /* 0x010fce0008000f00 */
.L_x_145:
[----:B-1----:R1:W2:Y:S02]  /*9570*/  SYNCS.PHASECHK.TRANS64.TRYWAIT P0, [R0+URZ], R3 ;  /* 0x00000003000075a7 */ /* 0x0022a400080011ff */
[----:B--2---:R-:W-:Y:S05]  /*9580*/  @!P0 NANOSLEEP.SYNCS 0x989680 ;  /* 0x009896800000895d */ /* 0x004fea0003900000 */
[----:B------:R-:W2:Y:S02]  /*9590*/  @!P0 SYNCS.PHASECHK.TRANS64 P0, [R0+URZ], R3 ;  /* 0x00000003000085a7 */ /* 0x000ea400080010ff */
[----:B--2---:R-:W-:Y:S05]  /*95a0*/  @!P0 BRA `(.L_x_145) ;  /* 0xfffffffc00f08947 */ /* 0x004fea000383ffff */
[----:B------:R-:W-:Y:S05]  /*95b0*/  BRA `(.L_x_146) ;  /* 0xffffff9000607947 */ /* 0x000fea000383ffff */
.L_x_40:
[----:B----4-:R-:W-:-:S07]  /*95c0*/  MOV R0, UR5 ;  /* 0x0000000500007c02 */ /* 0x010fce0008000f00 */
.L_x_147:
[----:B-1----:R1:W2:Y:S02]  /*95d0*/  SYNCS.PHASECHK.TRANS64.TRYWAIT P0, [R0+URZ], R3 ;  /* 0x00000003000075a7 */ /* 0x0022a400080011ff */
[----:B--2---:R-:W-:Y:S05]  /*95e0*/  @!P0 NANOSLEEP.SYNCS 0x989680 ;  /* 0x009896800000895d */ /* 0x004fea0003900000 */
[----:B------:R-:W2:Y:S02]  /*95f0*/  @!P0 SYNCS.PHASECHK.TRANS64 P0, [R0+URZ], R3 ;  /* 0x00000003000085a7 */ /* 0x000ea400080010ff */
[----:B--2---:R-:W-:Y:S05]  /*9600*/  @!P0 BRA `(.L_x_147) ;  /* 0xfffffffc00f08947 */ /* 0x004fea000383ffff */
[----:B------:R-:W-:Y:S05]  /*9610*/  BRA `(.L_x_148) ;  /* 0xffffff90006c7947 */ /* 0x000fea000383ffff */
.L_x_41:
[----:B----4-:R-:W-:-:S07]  /*9620*/  MOV R0, UR5 ;  /* 0x0000000500007c02 */ /* 0x010fce0008000f00 */
.L_x_149:
[----:B-1----:R1:W2:Y:S02]  /*9630*/  SYNCS.PHASECHK.TRANS64.TRYWAIT P0, [R0+URZ], R3 ;  /* 0x00000003000075a7 */ /* 0x0022a400080011ff */
[----:B--2---:R-:W-:Y:S05]  /*9640*/  @!P0 NANOSLEEP.SYNCS 0x989680 ;  /* 0x009896800000895d */ /* 0x004fea0003900000 */
[----:B------:R-:W2:Y:S02]  /*9650*/  @!P0 SYNCS.PHASECHK.TRANS64 P0, [R0+URZ], R3 ;  /* 0x00000003000085a7 */ /* 0x000ea400080010ff */
[----:B--2---:R-:W-:Y:S05]  /*9660*/  @!P0 BRA `(.L_x_149) ;  /* 0xfffffffc00f08947 */ /* 0x004fea000383ffff */
[----:B------:R-:W-:Y:S05]  /*9670*/  BRA `(.L_x_150) ;  /* 0xffffff9000787947 */ /* 0x000fea000383ffff */
.L_x_42:
[----:B----4-:R-:W-:-:S07]  /*9680*/  MOV R0, UR5 ;  /* 0x0000000500007c02 */ /* 0x010fce0008000f00 */
.L_x_151:
[----:B-1----:R1:W2:Y:S02]  /*9690*/  SYNCS.PHASECHK.TRANS64.TRYWAIT P0, [R0+URZ], R3 ;  /* 0x00000003000075a7 */ /* 0x0022a400080011ff */
[----:B--2---:R-:W-:Y:S05]  /*96a0*/  @!P0 NANOSLEEP.SYNCS 0x989680 ;  /* 0x009896800000895d */ /* 0x004fea0003900000 */
[----:B------:R-:W2:Y:S02]  /*96b0*/  @!P0 SYNCS.PHASECHK.TRANS64 P0, [R0+URZ], R3 ;  /* 0x00000003000085a7 */ /* 0x000ea400080010ff */
[----:B--2---:R-:W-:Y:S05]  /*96c0*/  @!P0 BRA `(.L_x_151) ;  /* 0xfffffffc00f08947 */ /* 0x004fea000383ffff */
[----:B------:R-:W-:Y:S05]  /*96d0*/  BRA `(.L_x_152) ;  /* 0xffffff9000847947 */ /* 0x000fea000383ffff */
.L_x_43:
[----:B----4-:R-:W-:-:S07]  /*96e0*/  MOV R0, UR5 ;  /* 0x0000000500007c02 */ /* 0x010fce0008000f00 */
.L_x_153:
[----:B-1----:R1:W2:Y:S02]  /*96f0*/  SYNCS.PHASECHK.TRANS64.TRYWAIT P0, [R0+URZ], R3 ;  /* 0x00000003000075a7 */ /* 0x0022a400080011ff */
[----:B--2---:R-:W-:Y:S05]  /*9700*/  @!P0 NANOSLEEP.SYNCS 0x989680 ;  /* 0x009896800000895d */ /* 0x004fea0003900000 */
[----:B------:R-:W2:Y:S02]  /*9710*/  @!P0 SYNCS.PHASECHK.TRANS64 P0, [R0+URZ], R3 ;  /* 0x00000003000085a7 */ /* 0x000ea400080010ff */
[----:B--2---:R-:W-:Y:S05]  /*9720*/  @!P0 BRA `(.L_x_153) ;  /* 0xfffffffc00f08947 */ /* 0x004fea000383ffff */
[----:B------:R-:W-:Y:S05]  /*9730*/  BRA `(.L_x_154) ;  /* 0xffffff9000907947 */ /* 0x000fea000383ffff */
.L_x_44:
[----:B----4-:R-:W-:-:S07]  /*9740*/  MOV R0, UR5 ;  /* 0x0000000500007c02 */ /* 0x010fce0008000f00 */
.L_x_155:
[----:B-1----:R1:W2:Y:S02]  /*9750*/  SYNCS.PHASECHK.TRANS64.TRYWAIT P0, [R0+URZ], R3 ;  /* 0x00000003000075a7 */ /* 0x0022a400080011ff */
[----:B--2---:R-:W-:Y:S05]  /*9760*/  @!P0 NANOSLEEP.SYNCS 0x989680 ;  /* 0x009896800000895d */ /* 0x004fea0003900000 */
[----:B------:R-:W2:Y:S02]  /*9770*/  @!P0 SYNCS.PHASECHK.TRANS64 P0, [R0+URZ], R3 ;  /* 0x00000003000085a7 */ /* 0x000ea400080010ff */
[----:B--2---:R-:W-:Y:S05]  /*9780*/  @!P0 BRA `(.L_x_155) ;  /* 0xfffffffc00f08947 */ /* 0x004fea000383ffff */
[----:B------:R-:W-:Y:S05]  /*9790*/  BRA `(.L_x_156) ;  /* 0xffffff90009c7947 */ /* 0x000fea000383ffff */
.L_x_47:
[----:B-1----:R1:W2:Y:S02]  /*97a0*/  SYNCS.PHASECHK.TRANS64.TRYWAIT P0, [R0+URZ+0x140], R4 ;  /* 0x00014004000075a7 */ /* 0x0022a400080011ff */
[----:B--2---:R-:W-:Y:S05]  /*97b0*/  @!P0 NANOSLEEP.SYNCS 0x989680 ;  /* 0x009896800000895d */ /* 0x004fea0003900000 */
[----:B------:R-:W2:Y:S02]  /*97c0*/  @!P0 SYNCS.PHASECHK.TRANS64 P0, [R0+URZ+0x140], R4 ;  /* 0x00014004000085a7 */ /* 0x000ea400080010ff */
[----:B--2---:R-:W-:Y:S05]  /*97d0*/  @!P0 BRA `(.L_x_47) ;  /* 0xfffffffc00f08947 */ /* 0x004fea000383ffff */
[----:B------:R-:W-:Y:S05]  /*97e0*/  BRA `(.L_x_157) ;  /* 0xffffff9000f87947 */ /* 0x000fea000383ffff */
.L_x_48:
[----:B------:R-:W-:-:S07]  /*97f0*/  MOV R0, UR5 ;  /* 0x0000000500007c02 */ /* 0x000fce0008000f00 */
.L_x_158:
[----:B-1----:R1:W2:Y:S02]  /*9800*/  SYNCS.PHASECHK.TRANS64.TRYWAIT P0, [R0+URZ+0xf0], R5 ;  /* 0x0000f005000075a7 */ /* 0x0022a400080011ff */
[----:B--2---:R-:W-:Y:S05]  /*9810*/  @!P0 NANOSLEEP.SYNCS 0x989680 ;  /* 0x009896800000895d */ /* 0x004fea0003900000 */
[----:B------:R-:W2:Y:S02]  /*9820*/  @!P0 SYNCS.PHASECHK.TRANS64 P0, [R0+URZ+0xf0], R5 ;  /* 0x0000f005000085a7 */ /* 0x000ea400080010ff */
[----:B--2---:R-:W-:Y:S05]  /*9830*/  @!P0 BRA `(.L_x_158) ;  /* 0xfffffffc00f08947 */ /* 0x004fea000383ffff */
[----:B------:R-:W-:Y:S05]  /*9840*/  BRA `(.L_x_159) ;  /* 0xffffff9400087947 */ /* 0x000fea000383ffff */
.L_x_49:
[----:B-1----:R1:W2:Y:S02]  /*9850*/  SYNCS.PHASECHK.TRANS64.TRYWAIT P1, [R0+URZ+0xe0], R4 ;  /* 0x0000e004000075a7 */ /* 0x0022a400080211ff */
[----:B--2---:R-:W-:Y:S05]  /*9860*/  @!P1 NANOSLEEP.SYNCS 0x989680 ;  /* 0x009896800000995d */ /* 0x004fea0003900000 */
[----:B------:R-:W2:Y:S02]  /*9870*/  @!P1 SYNCS.PHASECHK.TRANS64 P1, [R0+URZ+0xe0], R4 ;  /* 0x0000e004000095a7 */ /* 0x000ea400080210ff */
[----:B--2---:R-:W-:Y:S05]  /*9880*/  @!P1 BRA `(.L_x_49) ;  /* 0xfffffffc00f09947 */ /* 0x004fea000383ffff */
[----:B------:R-:W-:Y:S05]  /*9890*/  BRA `(.L_x_160) ;  /* 0xffffff9400387947 */ /* 0x000fea000383ffff */
.L_x_52:
[----:B------:R-:W-:-:S07]  /*98a0*/  MOV R0, UR5 ;  /* 0x0000000500007c02 */ /* 0x000fce0008000f00 */
.L_x_161:
[----:B-1----:R1:W2:Y:S02]  /*98b0*/  SYNCS.PHASECHK.TRANS64.TRYWAIT P0, [R0+URZ+0xf0], R2 ;  /* 0x0000f002000075a7 */ /* 0x0022a400080011ff */
[----:B--2---:R-:W-:Y:S05]  /*98c0*/  @!P0 NANOSLEEP.SYNCS 0x989680 ;  /* 0x009896800000895d */ /* 0x004fea0003900000 */
[----:B------:R-:W2:Y:S02]  /*98d0*/  @!P0 SYNCS.PHASECHK.TRANS64 P0, [R0+URZ+0xf0], R2 ;  /* 0x0000f002000085a7 */ /* 0x000ea400080010ff */
[----:B--2---:R-:W-:Y:S05]  /*98e0*/  @!P0 BRA `(.L_x_161) ;  /* 0xfffffffc00f08947 */ /* 0x004fea000383ffff */
[----:B------:R-:W-:Y:S05]  /*98f0*/  BRA `(.L_x_51) ;  /* 0xffffff94008c7947 */ /* 0x000fea000383ffff */
.L_x_59:
[----:B-1----:R1:W2:Y:S02]  /*9900*/  SYNCS.PHASECHK.TRANS64.TRYWAIT P1, [R0+URZ+0xe0], R2 ;  /* 0x0000e002000075a7 */ /* 0x0022a400080211ff */
[----:B--2---:R-:W-:Y:S05]  /*9910*/  @!P1 NANOSLEEP.SYNCS 0x989680 ;  /* 0x009896800000995d */ /* 0x004fea0003900000 */
[----:B------:R-:W2:Y:S02]  /*9920*/  @!P1 SYNCS.PHASECHK.TRANS64 P1, [R0+URZ+0xe0], R2 ;  /* 0x0000e002000095a7 */ /* 0x000ea400080210ff */
[----:B--2---:R-:W-:Y:S05]  /*9930*/  @!P1 BRA `(.L_x_59) ;  /* 0xfffffffc00f09947 */ /* 0x004fea000383ffff */
[----:B------:R-:W-:Y:S05]  /*9940*/  BRA `(.L_x_162) ;  /* 0xffffff9800e87947 */ /* 0x000fea000383ffff */
.L_x_60:
[----:B------:R-:W-:-:S07]  /*9950*/  MOV R2, UR8 ;  /* 0x0000000800027c02 */ /* 0x000fce0008000f00 */
.L_x_163:
[----:B-1----:R1:W2:Y:S02]  /*9960*/  SYNCS.PHASECHK.TRANS64.TRYWAIT P0, [R2+URZ+0x120], R0 ;  /* 0x00012000020075a7 */ /* 0x0022a400080011ff */
[----:B--2---:R-:W-:Y:S05]  /*9970*/  @!P0 NANOSLEEP.SYNCS 0x989680 ;  /* 0x009896800000895d */ /* 0x004fea0003900000 */
[----:B------:R-:W2:Y:S02]  /*9980*/  @!P0 SYNCS.PHASECHK.TRANS64 P0, [R2+URZ+0x120], R0 ;  /* 0x00012000020085a7 */ /* 0x000ea400080010ff */
[----:B--2---:R-:W-:Y:S05]  /*9990*/  @!P0 BRA `(.L_x_163) ;  /* 0xfffffffc00f08947 */ /* 0x004fea000383ffff */
[----:B------:R-:W-:Y:S05]  /*99a0*/  BRA `(.L_x_164) ;  /* 0xffffff9c00387947 */ /* 0x000fea000383ffff */
.L_x_63:
[----:B------:R-:W-:Y:S07]  /*99b0*/  MOV R0, UR7 ;  /* 0x0000000700007c02 */ /* 0x000fee0008000f00 */
.L_x_165:
[----:B-1----:R1:W2:Y:S02]  /*99c0*/  SYNCS.PHASECHK.TRANS64.TRYWAIT P0, [R0+URZ], R2 ;  /* 0x00000002000075a7 */ /* 0x0022a400080011ff */
[----:B--2---:R-:W-:Y:S05]  /*99d0*/  @!P0 NANOSLEEP.SYNCS 0x989680 ;  /* 0x009896800000895d */ /* 0x004fea0003900000 */
[----:B------:R-:W2:Y:S02]  /*99e0*/  @!P0 SYNCS.PHASECHK.TRANS64 P0, [R0+URZ], R2 ;  /* 0x00000002000085a7 */ /* 0x000ea400080010ff */
[----:B--2---:R-:W-:Y:S05]  /*99f0*/  @!P0 BRA `(.L_x_165) ;  /* 0xfffffffc00f08947 */ /* 0x004fea000383ffff */
[----:B------:R-:W-:Y:S05]  /*9a00*/  BRA `(.L_x_62) ;  /* 0xffffff9c00547947 */ /* 0x000fea000383ffff */
.L_x_66:
[----:B------:R-:W-:-:S07]  /*9a10*/  MOV R0, UR5 ;  /* 0x0000000500007c02 */ /* 0x000fce0008000f00 */
.L_x_166:
[----:B--2---:R2:W3:Y:S02]  /*9a20*/  SYNCS.PHASECHK.TRANS64.TRYWAIT P0, [R0+URZ], R2 ;  /* 0x00000002000075a7 */ /* 0x0044e400080011ff */
[----:B---3--:R-:W-:Y:S05]  /*9a30*/  @!P0 NANOSLEEP.SYNCS 0x989680 ;  /* 0x009896800000895d */ /* 0x008fea0003900000 */
[----:B------:R-:W3:Y:S02]  /*9a40*/  @!P0 SYNCS.PHASECHK.TRANS64 P0, [R0+URZ], R2 ;  /* 0x00000002000085a7 */ /* 0x000ee400080010ff */
[----:B---3--:R-:W-:Y:S05]  /*9a50*/  @!P0 BRA `(.L_x_166) ;  /* 0xfffffffc00f08947 */ /* 0x008fea000383ffff */
[----:B------:R-:W-:Y:S05]  /*9a60*/  BRA `(.L_x_167) ;  /* 0xffffffa000087947 */ /* 0x000fea000383ffff */
.L_x_67:
[----:B------:R-:W-:-:S07]  /*9a70*/  MOV R0, UR5 ;  /* 0x0000000500007c02 */ /* 0x000fce0008000f00 */
.L_x_168:
[----:B-1----:R1:W2:Y:S02]  /*9a80*/  SYNCS.PHASECHK.TRANS64.TRYWAIT P0, [R0+URZ], R3 ;  /* 0x00000003000075a7 */ /* 0x0022a400080011ff */
[----:B--2---:R-:W-:Y:S05]  /*9a90*/  @!P0 NANOSLEEP.SYNCS 0x989680 ;  /* 0x009896800000895d */ /* 0x004fea0003900000 */
[----:B------:R-:W2:Y:S02]  /*9aa0*/  @!P0 SYNCS.PHASECHK.TRANS64 P0, [R0+URZ], R3 ;  /* 0x00000003000085a7 */ /* 0x000ea400080010ff */
[----:B--2---:R-:W-:Y:S05]  /*9ab0*/  @!P0 BRA `(.L_x_168) ;  /* 0xfffffffc00f08947 */ /* 0x004fea000383ffff */
[----:B------:R-:W-:Y:S05]  /*9ac0*/  BRA `(.L_x_169) ;  /* 0xffffffa000147947 */ /* 0x000fea000383ffff */
.L_x_68:
[----:B------:R-:W-:-:S07]  /*9ad0*/  MOV R0, UR5 ;  /* 0x0000000500007c02 */ /* 0x000fce0008000f00 */
.L_x_170:
[----:B-1----:R1:W2:Y:S02]  /*9ae0*/  SYNCS.PHASECHK.TRANS64.TRYWAIT P0, [R0+URZ], R3 ;  /* 0x00000003000075a7 */ /* 0x0022a400080011ff */
[----:B--2---:R-:W-:Y:S05]  /*9af0*/  @!P0 NANOSLEEP.SYNCS 0x989680 ;  /* 0x009896800000895d */ /* 0x004fea0003900000 */
[----:B------:R-:W2:Y:S02]  /*9b00*/  @!P0 SYNCS.PHASECHK.TRANS64 P0, [R0+URZ], R3 ;  /* 0x00000003000085a7 */ /* 0x000ea400080010ff */
[----:B--2---:R-:W-:Y:S05]  /*9b10*/  @!P0 BRA `(.L_x_170) ;  /* 0xfffffffc00f08947 */ /* 0x004fea000383ffff */
[----:B------:R-:W-:Y:S05]  /*9b20*/  BRA `(.L_x_171) ;  /* 0xffffffa000207947 */ /* 0x000fea000383ffff */
.L_x_69:
[----:B-1----:R-:W-:-:S07]  /*9b30*/  MOV R0, UR7 ;  /* 0x0000000700007c02 */ /* 0x002fce0008000f00 */
.L_x_172:
[----:B-1----:R1:W2:Y:S02]  /*9b40*/  SYNCS.PHASECHK.TRANS64.TRYWAIT P0, [R0+URZ], R2 ;  /* 0x00000002000075a7 */ /* 0x0022a400080011ff */
[----:B--2---:R-:W-:Y:S05]  /*9b50*/  @!P0 NANOSLEEP.SYNCS 0x989680 ;  /* 0x009896800000895d */ /* 0x004fea0003900000 */
[----:B------:R-:W2:Y:S02]  /*9b60*/  @!P0 SYNCS.PHASECHK.TRANS64 P0, [R0+URZ], R2 ;  /* 0x00000002000085a7 */ /* 0x000ea400080010ff */
[----:B--2---:R-:W-:Y:S05]  /*9b70*/  @!P0 BRA `(.L_x_172) ;  /* 0xfffffffc00f08947 */ /* 0x004fea000383ffff */
[----:B------:R-:W-:Y:S05]  /*9b80*/  BRA `(.L_x_173) ;  /* 0xffffffa0002c7947 */ /* 0x000fea000383ffff */
.L_x_74:
[----:B--2---:R2:W3:Y:S02]  /*9b90*/  SYNCS.PHASECHK.TRANS64.TRYWAIT P0, [R0+URZ+0xe0], R2 ;  /* 0x0000e002000075a7 */ /* 0x0044e400080011ff */
[----:B---3--:R-:W-:Y:S05]  /*9ba0*/  @!P0 NANOSLEEP.SYNCS 0x989680 ;  /* 0x009896800000895d */ /* 0x008fea0003900000 */
[----:B------:R-:W3:Y:S02]  /*9bb0*/  @!P0 SYNCS.PHASECHK.TRANS64 P0, [R0+URZ+0xe0], R2 ;  /* 0x0000e002000085a7 */ /* 0x000ee400080010ff */
[----:B---3--:R-:W-:Y:S05]  /*9bc0*/  @!P0 BRA `(.L_x_74) ;  /* 0xfffffffc00f08947 */ /* 0x008fea000383ffff */
[----:B------:R-:W-:Y:S05]  /*9bd0*/  BRA `(.L_x_174) ;  /* 0xffffffa400387947 */ /* 0x000fea000383ffff */
.L_x_77:
[----:B------:R-:W-:Y:S07]  /*9be0*/  MOV R0, UR7 ;  /* 0x0000000700007c02 */ /* 0x000fee0008000f00 */
.L_x_175:
[----:B--2---:R2:W3:Y:S02]  /*9bf0*/  SYNCS.PHASECHK.TRANS64.TRYWAIT P0, [R0+URZ+0xd8], R2 ;  /* 0x0000d802000075a7 */ /* 0x0044e400080011ff */
[----:B---3--:R-:W-:Y:S05]  /*9c00*/  @!P0 NANOSLEEP.SYNCS 0x989680 ;  /* 0x009896800000895d */ /* 0x008fea0003900000 */
[----:B------:R-:W3:Y:S02]  /*9c10*/  @!P0 SYNCS.PHASECHK.TRANS64 P0, [R0+URZ+0xd8], R2 ;  /* 0x0000d802000085a7 */ /* 0x000ee400080010ff */
[----:B---3--:R-:W-:Y:S05]  /*9c20*/  @!P0 BRA `(.L_x_175) ;  /* 0xfffffffc00f08947 */ /* 0x008fea000383ffff */
[----:B------:R-:W-:Y:S05]  /*9c30*/  BRA `(.L_x_76) ;  /* 0xffffffa800187947 */ /* 0x000fea000383ffff */
.L_x_80:
[----:B------:R-:W-:Y:S07]  /*9c40*/  MOV R0, UR7 ;  /* 0x0000000700007c02 */ /* 0x000fee0008000f00 */
.L_x_176:
[----:B-1----:R1:W2:Y:S02]  /*9c50*/  SYNCS.PHASECHK.TRANS64.TRYWAIT P0, [R0+URZ+0xb0], R14 ;  /* 0x0000b00e000075a7 */ /* 0x0022a400080011ff */
[----:B--2---:R-:W-:Y:S05]  /*9c60*/  @!P0 NANOSLEEP.SYNCS 0x989680 ;  /* 0x009896800000895d */ /* 0x004fea0003900000 */
[----:B------:R-:W2:Y:S02]  /*9c70*/  @!P0 SYNCS.PHASECHK.TRANS64 P0, [R0+URZ+0xb0], R14 ;  /* 0x0000b00e000085a7 */ /* 0x000ea400080010ff */
[----:B--2---:R-:W-:Y:S05]  /*9c80*/  @!P0 BRA `(.L_x_176) ;  /* 0xfffffffc00f08947 */ /* 0x004fea000383ffff */
[----:B------:R-:W-:Y:S05]  /*9c90*/  BRA `(.L_x_177) ;  /* 0xffffffa800907947 */ /* 0x000fea000383ffff */
.L_x_81:
[----:B------:R-:W-:Y:S07]  /*9ca0*/  MOV R0, UR7 ;  /* 0x0000000700007c02 */ /* 0x000fee0008000f00 */
.L_x_178:
[----:B-1----:R1:W2:Y:S02]  /*9cb0*/  SYNCS.PHASECHK.TRANS64.TRYWAIT P0, [R0+URZ+0xb8], R14 ;  /* 0x0000b80e000075a7 */ /* 0x0022a400080011ff */
[----:B--2---:R-:W-:Y:S05]  /*9cc0*/  @!P0 NANOSLEEP.SYNCS 0x989680 ;  /* 0x009896800000895d */ /* 0x004fea0003900000 */
[----:B------:R-:W2:Y:S02]  /*9cd0*/  @!P0 SYNCS.PHASECHK.TRANS64 P0, [R0+URZ+0xb8], R14 ;  /* 0x0000b80e000085a7 */ /* 0x000ea400080010ff */
[----:B--2---:R-:W-:Y:S05]  /*9ce0*/  @!P0 BRA `(.L_x_178) ;  /* 0xfffffffc00f08947 */ /* 0x004fea000383ffff */
[----:B------:R-:W-:Y:S05]  /*9cf0*/  BRA `(.L_x_179) ;  /* 0xffffffa800cc7947 */ /* 0x000fea000383ffff */
.L_x_82:
[----:B------:R-:W-:Y:S07]  /*9d00*/  MOV R0, UR7 ;  /* 0x0000000700007c02 */ /* 0x000fee0008000f00 */
.L_x_180:
[----:B-1----:R1:W2:Y:S02]  /*9d10*/  SYNCS.PHASECHK.TRANS64.TRYWAIT P0, [R0+URZ+0xc0], R14 ;  /* 0x0000c00e000075a7 */ /* 0x0022a400080011ff */
[----:B--2---:R-:W-:Y:S05]  /*9d20*/  @!P0 NANOSLEEP.SYNCS 0x989680 ;  /* 0x009896800000895d */ /* 0x004fea0003900000 */
[----:B------:R-:W2:Y:S02]  /*9d30*/  @!P0 SYNCS.PHASECHK.TRANS64 P0, [R0+URZ+0xc0], R14 ;  /* 0x0000c00e000085a7 */ /* 0x000ea400080010ff */
[----:B--2---:R-:W-:Y:S05]  /*9d40*/  @!P0 BRA `(.L_x_180) ;  /* 0xfffffffc00f08947 */ /* 0x004fea000383ffff */
[----:B------:R-:W-:Y:S05]  /*9d50*/  BRA `(.L_x_181) ;  /* 0xffffffac00107947 */ /* 0x000fea000383ffff */
.L_x_83:
[----:B------:R-:W-:Y:S07]  /*9d60*/  MOV R0, UR7 ;  /* 0x0000000700007c02 */ /* 0x000fee0008000f00 */
.L_x_182:
[----:B-1----:R1:W2:Y:S02]  /*9d70*/  SYNCS.PHASECHK.TRANS64.TRYWAIT P0, [R0+URZ+0xc8], R14 ;  /* 0x0000c80e000075a7 */ /* 0x0022a400080011ff */
[----:B--2---:R-:W-:Y:S05]  /*9d80*/  @!P0 NANOSLEEP.SYNCS 0x989680 ;  /* 0x009896800000895d */ /* 0x004fea0003900000 */
[----:B------:R-:W2:Y:S02]  /*9d90*/  @!P0 SYNCS.PHASECHK.TRANS64 P0, [R0+URZ+0xc8], R14 ;  /* 0x0000c80e000085a7 */ /* 0x000ea400080010ff */
[----:B--2---:R-:W-:Y:S05]  /*9da0*/  @!P0 BRA `(.L_x_182) ;  /* 0xfffffffc00f08947 */ /* 0x004fea000383ffff */
[----:B------:R-:W-:Y:S05]  /*9db0*/  BRA `(.L_x_183) ;  /* 0xffffffac00947947 */ /* 0x000fea000383ffff */
.L_x_85:
[----:B------:R-:W-:-:S07]  /*9dc0*/  MOV R0, UR7 ;  /* 0x0000000700007c02 */ /* 0x000fce0008000f00 */
.L_x_184:
[----:B-1----:R1:W3:Y:S02]  /*9dd0*/  SYNCS.PHASECHK.TRANS64.TRYWAIT P0, [R0+URZ+0xb0], R2 ;  /* 0x0000b002000075a7 */ /* 0x0022e400080011ff */
[----:B---3--:R-:W-:Y:S05]  /*9de0*/  @!P0 NANOSLEEP.SYNCS 0x989680 ;  /* 0x009896800000895d */ /* 0x008fea0003900000 */
[----:B------:R-:W3:Y:S02]  /*9df0*/  @!P0 SYNCS.PHASECHK.TRANS64 P0, [R0+URZ+0xb0], R2 ;  /* 0x0000b002000085a7 */ /* 0x000ee400080010ff */
[----:B---3--:R-:W-:Y:S05]  /*9e00*/  @!P0 BRA `(.L_x_184) ;  /* 0xfffffffc00f08947 */ /* 0x008fea000383ffff */
[----:B------:R-:W-:Y:S05]  /*9e10*/  BRA `(.L_x_185) ;  /* 0xffffffb000047947 */ /* 0x000fea000383ffff */
.L_x_86:
[----:B-1----:R-:W-:-:S07]  /*9e20*/  MOV R0, UR7 ;  /* 0x0000000700007c02 */ /* 0x002fce0008000f00 */
.L_x_186:
[----:B-1----:R1:W3:Y:S02]  /*9e30*/  SYNCS.PHASECHK.TRANS64.TRYWAIT P0, [R0+URZ+0xb8], R2 ;  /* 0x0000b802000075a7 */ /* 0x0022e400080011ff */
[----:B---3--:R-:W-:Y:S05]  /*9e40*/  @!P0 NANOSLEEP.SYNCS 0x989680 ;  /* 0x009896800000895d */ /* 0x008fea0003900000 */
[----:B------:R-:W3:Y:S02]  /*9e50*/  @!P0 SYNCS.PHASECHK.TRANS64 P0, [R0+URZ+0xb8], R2 ;  /* 0x0000b802000085a7 */ /* 0x000ee400080010ff */
[----:B---3--:R-:W-:Y:S05]  /*9e60*/  @!P0 BRA `(.L_x_186) ;  /* 0xfffffffc00f08947 */ /* 0x008fea000383ffff */
[----:B------:R-:W-:Y:S05]  /*9e70*/  BRA `(.L_x_187) ;  /* 0xffffffac00f47947 */ /* 0x000fea000383ffff */
.L_x_87:
[----:B-1----:R-:W-:-:S07]  /*9e80*/  MOV R0, UR7 ;  /* 0x0000000700007c02 */ /* 0x002fce0008000f00 */
.L_x_188:
[----:B-1----:R1:W3:Y:S02]  /*9e90*/  SYNCS.PHASECHK.TRANS64.TRYWAIT P0, [R0+URZ+0xc0], R2 ;  /* 0x0000c002000075a7 */ /* 0x0022e400080011ff */
[----:B---3--:R-:W-:Y:S05]  /*9ea0*/  @!P0 NANOSLEEP.SYNCS 0x989680 ;  /* 0x009896800000895d */ /* 0x008fea0003900000 */
[----:B------:R-:W3:Y:S02]  /*9eb0*/  @!P0 SYNCS.PHASECHK.TRANS64 P0, [R0+URZ+0xc0], R2 ;  /* 0x0000c002000085a7 */ /* 0x000ee400080010ff */
[----:B---3--:R-:W-:Y:S05]  /*9ec0*/  @!P0 BRA `(.L_x_188) ;  /* 0xfffffffc00f08947 */ /* 0x008fea000383ffff */
[----:B------:R-:W-:Y:S05]  /*9ed0*/  BRA `(.L_x_189) ;  /* 0xffffffac00e47947 */ /* 0x000fea000383ffff */
.L_x_89:
[----:B--2---:R2:W4:Y:S02]  /*9ee0*/  SYNCS.PHASECHK.TRANS64.TRYWAIT P0, [R0+URZ+0xe0], R2 ;  /* 0x0000e002000075a7 */ /* 0x00452400080011ff */
[----:B----4-:R-:W-:Y:S05]  /*9ef0*/  @!P0 NANOSLEEP.SYNCS 0x989680 ;  /* 0x009896800000895d */ /* 0x010fea0003900000 */
[----:B------:R-:W4:Y:S02]  /*9f00*/  @!P0 SYNCS.PHASECHK.TRANS64 P0, [R0+URZ+0xe0], R2 ;  /* 0x0000e002000085a7 */ /* 0x000f2400080010ff */
[----:B----4-:R-:W-:Y:S05]  /*9f10*/  @!P0 BRA `(.L_x_89) ;  /* 0xfffffffc00f08947 */ /* 0x010fea000383ffff */
[----:B------:R-:W-:Y:S05]  /*9f20*/  BRA `(.L_x_190) ;  /* 0xffffffb000b87947 */ /* 0x000fea000383ffff */
.L_x_100:
[----:B-1----:R-:W-:Y:S04]  /*9f30*/  MOV R0, UR36 ;  /* 0x0000002400007c02 */ /* 0x002fe80008000f00 */
[----:B------:R1:W3:Y:S03]  /*9f40*/  SYNCS.PHASECHK.TRANS64.TRYWAIT P1, [R0+URZ+0x90], R3 ;  /* 0x00009003000075a7 */ /* 0x0002e600080211ff */
[----:B---3--:R-:W-:Y:S05]  /*9f50*/  @!P1 NANOSLEEP.SYNCS 0x989680 ;  /* 0x009896800000995d */ /* 0x008fea0003900000 */
[----:B------:R-:W3:Y:S02]  /*9f60*/  @!P1 SYNCS.PHASECHK.TRANS64 P1, [R0+URZ+0x90], R3 ;  /* 0x00009003000095a7 */ /* 0x000ee400080210ff */
[----:B---3--:R-:W-:Y:S05]  /*9f70*/  @!P1 BRA `(.L_x_100) ;  /* 0xfffffffc00ec9947 */ /* 0x008fea000383ffff */
[----:B------:R-:W-:Y:S05]  /*9f80*/  BRA `(.L_x_99) ;  /* 0xffffffbc00f07947 */ /* 0x000fea000383ffff */
.L_x_102:
[----:B-1----:R1:W2:Y:S02]  /*9f90*/  SYNCS.PHASECHK.TRANS64.TRYWAIT P0, [R64+URZ+0x100], R2 ;  /* 0x00010002400075a7 */ /* 0x0022a400080011ff */
[----:B--2---:R-:W-:Y:S05]  /*9fa0*/  @!P0 NANOSLEEP.SYNCS 0x989680 ;  /* 0x009896800000895d */ /* 0x004fea0003900000 */
[----:B------:R-:W2:Y:S02]  /*9fb0*/  @!P0 SYNCS.PHASECHK.TRANS64 P0, [R64+URZ+0x100], R2 ;  /* 0x00010002400085a7 */ /* 0x000ea400080010ff */
[----:B--2---:R-:W-:Y:S05]  /*9fc0*/  @!P0 BRA `(.L_x_102) ;  /* 0xfffffffc00f08947 */ /* 0x004fea000383ffff */
[----:B------:R-:W-:Y:S05]  /*9fd0*/  BRA `(.L_x_101) ;  /* 0xffffffc0001c7947 */ /* 0x000fea000383ffff */
.L_x_111:
[----:B--2---:R2:W3:Y:S02]  /*9fe0*/  SYNCS.PHASECHK.TRANS64.TRYWAIT P0, [R2+URZ+0x90], R0 ;  /* 0x00009000020075a7 */ /* 0x0044e400080011ff */
[----:B---3--:R-:W-:Y:S05]  /*9ff0*/  @!P0 NANOSLEEP.SYNCS 0x989680 ;  /* 0x009896800000895d */ /* 0x008fea0003900000 */
[----:B------:R-:W3:Y:S02]  /*a000*/  @!P0 SYNCS.PHASECHK.TRANS64 P0, [R2+URZ+0x90], R0 ;  /* 0x00009000020085a7 */ /* 0x000ee400080010ff */
[----:B---3--:R-:W-:Y:S05]  /*a010*/  @!P0 BRA `(.L_x_111) ;  /* 0xfffffffc00f08947 */ /* 0x008fea000383ffff */
[----:B------:R-:W-:Y:S05]  /*a020*/  BRA `(.L_x_110) ;  /* 0xffffffcc00007947 */ /* 0x000fea000383ffff */
.L_x_119:
[----:B--2---:R2:W3:Y:S02]  /*a030*/  SYNCS.PHASECHK.TRANS64.TRYWAIT P0, [R0+URZ+0x90], R5 ;  /* 0x00009005000075a7 */ /* 0x0044e400080011ff */
[----:B---3--:R-:W-:Y:S05]  /*a040*/  @!P0 NANOSLEEP.SYNCS 0x989680 ;  /* 0x009896800000895d */ /* 0x008fea0003900000 */
[----:B------:R-:W3:Y:S02]  /*a050*/  @!P0 SYNCS.PHASECHK.TRANS64 P0, [R0+URZ+0x90], R5 ;  /* 0x00009005000085a7 */ /* 0x000ee400080010ff */
[----:B---3--:R-:W-:Y:S05]  /*a060*/  @!P0 BRA `(.L_x_119) ;  /* 0xfffffffc00f08947 */ /* 0x008fea000383ffff */
[----:B------:R-:W-:Y:S05]  /*a070*/  BRA `(.L_x_118) ;  /* 0xffffffd800047947 */ /* 0x000fea000383ffff */
.L_x_127:
[----:B--2---:R2:W3:Y:S02]  /*a080*/  SYNCS.PHASECHK.TRANS64.TRYWAIT P0, [R2+URZ+0x90], R0 ;  /* 0x00009000020075a7 */ /* 0x0044e400080011ff */
[----:B---3--:R-:W-:Y:S05]  /*a090*/  @!P0 NANOSLEEP.SYNCS 0x989680 ;  /* 0x009896800000895d */ /* 0x008fea0003900000 */
[----:B------:R-:W3:Y:S02]  /*a0a0*/  @!P0 SYNCS.PHASECHK.TRANS64 P0, [R2+URZ+0x90], R0 ;  /* 0x00009000020085a7 */ /* 0x000ee400080010ff */
[----:B---3--:R-:W-:Y:S05]  /*a0b0*/  @!P0 BRA `(.L_x_127) ;  /* 0xfffffffc00f08947 */ /* 0x008fea000383ffff */
[----:B------:R-:W-:Y:S05]  /*a0c0*/  BRA `(.L_x_126) ;  /* 0xffffffe400087947 */ /* 0x000fea000383ffff */
        .weak           $__internal_0_$__cuda_sm10x_tcgen05_guardrail_trap_col_being_dealloced_not_returned_by_alloc
        .type           $__internal_0_$__cuda_sm10x_tcgen05_guardrail_trap_col_being_dealloced_not_returned_by_alloc,@function
        .size           $__internal_0_$__cuda_sm10x_tcgen05_guardrail_trap_col_being_dealloced_not_returned_by_alloc,($__internal_1_$__cuda_sm10x_tcgen05_guardrail_trap_phase_invalid_during_alloc - $__internal_0_$__cuda_sm10x_tcgen05_guardrail_trap_col_being_dealloced_not_returned_by_alloc)
$__internal_0_$__cuda_sm10x_tcgen05_guardrail_trap_col_being_dealloced_not_returned_by_alloc:
[----:B------:R-:W-:Y:S05]  /*a0d0*/  BPT.TRAP 0x1 ;  /* 0x000000040000795c */ /* 0x000fea0000300000 */
[----:B------:R-:W-:-:S04]  /*a0e0*/  HFMA2 R3, -RZ, RZ, 0, 0 ;  /* 0x00000000ff037431 */ /* 0x000fc800000001ff */
[----:B------:R-:W-:Y:S05]  /*a0f0*/  RET.REL.NODEC R2 `(_ZN7cutlass13device_kernelINS_4gemm6kernel13GemmUniversalIN4cute5tupleIJiiiiEEENS1_10collective13CollectiveMmaINS1_35MainloopSm100TmaUmmaWarpSpecializedILi9ELi2ELi4ENS5_IJNS4_1CILi1EEESB_SB_EEEEENS5_IJNSA_ILi64EEENSA_ILi256EEENSA_ILi32EEEEEENS_10bfloat16_tENS5_IJSB_llEEESI_SJ_NS4_8TiledMMAINS4_8MMA_AtomIJNS4_20SM100_MMA_F16BF16_SSISI_SI_fLi64ELi256ELNS4_4UMMA5MajorE1ELSO_1ELNSN_7ScaleInE0ELSP_0EEEEEENS4_6LayoutISC_NS5_IJNSA_ILi0EEEST_ST_EEEEENS5_IJNS4_10UnderscoreESW_SW_EEEEENS4_13SM90_TMA_LOADENS4_14ComposedLayoutINS4_7SwizzleILi3ELi4ELi3EEENS4_18smem_ptr_flag_bitsILi16EEENSS_INS5_IJSE_NSA_ILi8EEEEEENS5_IJSB_SE_EEEEEEEvNS4_8identityESZ_S19_vS1A_EENS_8epilogue10collective18CollectiveEpilogueINS1C_23Sm100TmaWarpSpecializedILi4ELi2ELi32ELb1ELb0EEEJSH_NS5_IJNSS_ISE_SB_EES1H_EEESI_NS5_IJlSB_lEEESI_S1J_NS1C_6fusion15FusionCallbacksIS1G_NS1K_17LinearCombinationISI_fSI_fLNS_15FloatRoundStyleE2EEESH_S1I_JEEENS4_5SM1004TMEM4LOAD26SM100_TMEM_LOAD_16dp256b8xESZ_NS10_IS12_S14_NSS_INS5_IJS15_SE_EEENS5_IJSE_SB_EEEEEEENS4_17SM75_U32x4_LDSM_NENS4_14SM90_TMA_STOREES1X_NS4_17SM90_U32x4_STSM_NENS4_39AutoVectorizingCopyWithAssumedAlignmentILi128EEEEEEvvEEEEvNT_6ParamsE) ;  /* 0xffffff5c02c07950 */ /* 0x000fea0003c3ffff */
        .weak           $__internal_1_$__cuda_sm10x_tcgen05_guardrail_trap_phase_invalid_during_alloc
        .type           $__internal_1_$__cuda_sm10x_tcgen05_guardrail_trap_phase_invalid_during_alloc,@function
        .size           $__internal_1_$__cuda_sm10x_tcgen05_guardrail_trap_phase_invalid_during_alloc,($__internal_2_$__cuda_sm10x_tcgen05_guardrail_trap_unallocated_columns_being_dealloced - $__internal_1_$__cuda_sm10x_tcgen05_guardrail_trap_phase_invalid_during_alloc)
$__internal_1_$__cuda_sm10x_tcgen05_guardrail_trap_phase_invalid_during_alloc:
[----:B------:R-:W-:Y:S05]  /*a100*/  BPT.TRAP 0x1 ;  /* 0x000000040000795c */ /* 0x000fea0000300000 */
[----:B------:R-:W-:-:S04]  /*a110*/  MOV R3, 0x0 ;  /* 0x0000000000037802 */ /* 0x000fc80000000f00 */
[----:B------:R-:W-:Y:S05]  /*a120*/  RET.REL.NODEC R2 `(_ZN7cutlass13device_kernelINS_4gemm6kernel13GemmUniversalIN4cute5tupleIJiiiiEEENS1_10collective13CollectiveMmaINS1_35MainloopSm100TmaUmmaWarpSpecializedILi9ELi2ELi4ENS5_IJNS4_1CILi1EEESB_SB_EEEEENS5_IJNSA_ILi64EEENSA_ILi256EEENSA_ILi32EEEEEENS_10bfloat16_tENS5_IJSB_llEEESI_SJ_NS4_8TiledMMAINS4_8MMA_AtomIJNS4_20SM100_MMA_F16BF16_SSISI_SI_fLi64ELi256ELNS4_4UMMA5MajorE1ELSO_1ELNSN_7ScaleInE0ELSP_0EEEEEENS4_6LayoutISC_NS5_IJNSA_ILi0EEEST_ST_EEEEENS5_IJNS4_10UnderscoreESW_SW_EEEEENS4_13SM90_TMA_LOADENS4_14ComposedLayoutINS4_7SwizzleILi3ELi4ELi3EEENS4_18smem_ptr_flag_bitsILi16EEENSS_INS5_IJSE_NSA_ILi8EEEEEENS5_IJSB_SE_EEEEEEEvNS4_8identityESZ_S19_vS1A_EENS_8epilogue10collective18CollectiveEpilogueINS1C_23Sm100TmaWarpSpecializedILi4ELi2ELi32ELb1ELb0EEEJSH_NS5_IJNSS_ISE_SB_EES1H_EEESI_NS5_IJlSB_lEEESI_S1J_NS1C_6fusion15FusionCallbacksIS1G_NS1K_17LinearCombinationISI_fSI_fLNS_15FloatRoundStyleE2EEESH_S1I_JEEENS4_5SM1004TMEM4LOAD26SM100_TMEM_LOAD_16dp256b8xESZ_NS10_IS12_S14_NSS_INS5_IJS15_SE_EEENS5_IJSE_SB_EEEEEEENS4_17SM75_U32x4_LDSM_NENS4_14SM90_TMA_STOREES1X_NS4_17SM90_U32x4_STSM_NENS4_39AutoVectorizingCopyWithAssumedAlignmentILi128EEEEEEvvEEEEvNT_6ParamsE) ;  /* 0xffffff5c02b47950 */ /* 0x000fea0003c3ffff */
        .weak           $__internal_2_$__cuda_sm10x_tcgen05_guardrail_trap_unallocated_columns_being_dealloced
        .type           $__internal_2_$__cuda_sm10x_tcgen05_guardrail_trap_unallocated_columns_being_dealloced,@function
        .size           $__internal_2_$__cuda_sm10x_tcgen05_guardrail_trap_unallocated_columns_being_dealloced,(.L_x_192 - $__internal_2_$__cuda_sm10x_tcgen05_guardrail_trap_unallocated_columns_being_dealloced)
$__internal_2_$__cuda_sm10x_tcgen05_guardrail_trap_unallocated_columns_being_dealloced:
[----:B------:R-:W-:Y:S05]  /*a130*/  BPT.TRAP 0x1 ;  /* 0x000000040000795c */ /* 0x000fea0000300000 */
[----:B------:R-:W-:-:S04]  /*a140*/  HFMA2 R3, -RZ, RZ, 0, 0 ;  /* 0x00000000ff037431 */ /* 0x000fc800000001ff */
[----:B------:R-:W-:Y:S05]  /*a150*/  RET.REL.NODEC R2 `(_ZN7cutlass13device_kernelINS_4gemm6kernel13GemmUniversalIN4cute5tupleIJiiiiEEENS1_10collective13CollectiveMmaINS1_35MainloopSm100TmaUmmaWarpSpecializedILi9ELi2ELi4ENS5_IJNS4_1CILi1EEESB_SB_EEEEENS5_IJNSA_ILi64EEENSA_ILi256EEENSA_ILi32EEEEEENS_10bfloat16_tENS5_IJSB_llEEESI_SJ_NS4_8TiledMMAINS4_8MMA_AtomIJNS4_20SM100_MMA_F16BF16_SSISI_SI_fLi64ELi256ELNS4_4UMMA5MajorE1ELSO_1ELNSN_7ScaleInE0ELSP_0EEEEEENS4_6LayoutISC_NS5_IJNSA_ILi0EEEST_ST_EEEEENS5_IJNS4_10UnderscoreESW_SW_EEEEENS4_13SM90_TMA_LOADENS4_14ComposedLayoutINS4_7SwizzleILi3ELi4ELi3EEENS4_18smem_ptr_flag_bitsILi16EEENSS_INS5_IJSE_NSA_ILi8EEEEEENS5_IJSB_SE_EEEEEEEvNS4_8identityESZ_S19_vS1A_EENS_8epilogue10collective18CollectiveEpilogueINS1C_23Sm100TmaWarpSpecializedILi4ELi2ELi32ELb1ELb0EEEJSH_NS5_IJNSS_ISE_SB_EES1H_EEESI_NS5_IJlSB_lEEESI_S1J_NS1C_6fusion15FusionCallbacksIS1G_NS1K_17LinearCombinationISI_fSI_fLNS_15FloatRoundStyleE2EEESH_S1I_JEEENS4_5SM1004TMEM4LOAD26SM100_TMEM_LOAD_16dp256b8xESZ_NS10_IS12_S14_NSS_INS5_IJS15_SE_EEENS5_IJSE_SB_EEEEEEENS4_17SM75_U32x4_LDSM_NENS4_14SM90_TMA_STOREES1X_NS4_17SM90_U32x4_STSM_NENS4_39AutoVectorizingCopyWithAssumedAlignmentILi128EEEEEEvvEEEEvNT_6ParamsE) ;  /* 0xffffff5c02a87950 */ /* 0x000fea0003c3ffff */
.L_x_191:
[----:B------:R-:W-:-:S00]  /*a160*/  BRA `(.L_x_191) ;  /* 0xfffffffc00fc7947 */ /* 0x000fc0000383ffff */
[----:B------:R-:W-:-:S00]  /*a170*/  NOP ;  /* 0x0000000000007918 */ /* 0x000fc00000000000 */
        /* <DEDUP_REMOVED lines=8> */
.L_x_192:


//--------------------- .nv.global.init           --------------------------
	.section	.nv.global.init,"aw",@progbits
.nv.global.init:
	.type		$str$27,@object
	.size		$str$27,($str$28 - $str$27)
$str$27:
        /*0000*/ 	.byte	0x28, 0x61, 0x64, 0x64, 0x72, 0x65, 0x73, 0x73, 0x20, 0x26, 0x20, 0x6d, 0x61, 0x73, 0x6b, 0x29
        /*0010*/ 	.byte	0x20, 0x3d, 0x3d, 0x20, 0x30, 0x00
	.type		$str$28,@object
	.size		$str$28,($str$26 - $str$28)
$str$28:
        /*0016*/ 	.byte	0x2f, 0x74, 0x6d, 0x70, 0x2f, 0x63, 0x75, 0x74, 0x6c, 0x61, 0x73, 0x73, 0x5f, 0x73, 0x77, 0x65
        /*0026*/ 	.byte	0x65, 0x70, 0x5f, 0x73, 0x72, 0x63, 0x2f, 0x69, 0x6e, 0x63, 0x6c, 0x75, 0x64, 0x65, 0x2f, 0x63
        /*0036*/ 	.byte	0x75, 0x74, 0x65, 0x2f, 0x70, 0x6f, 0x69, 0x6e, 0x74, 0x65, 0x72, 0x5f, 0x66, 0x6c, 0x61, 0x67
        /*0046*/ 	.byte	0x67, 0x65, 0x64, 0x2e, 0x68, 0x70, 0x70, 0x00
	.type		$str$26,@object
	.size		$str$26,($str$25 - $str$26)
$str$26:
        /*004e*/ 	.byte	0x2f, 0x74, 0x6d, 0x70, 0x2f, 0x63, 0x75, 0x74, 0x6c, 0x61, 0x73, 0x73, 0x5f, 0x73, 0x77, 0x65
        /*005e*/ 	.byte	0x65, 0x70, 0x5f, 0x73, 0x72, 0x63, 0x2f, 0x69, 0x6e, 0x63, 0x6c, 0x75, 0x64, 0x65, 0x2f, 0x63
        /*006e*/ 	.byte	0x75, 0x74, 0x65, 0x2f, 0x61, 0x74, 0x6f, 0x6d, 0x2f, 0x63, 0x6f, 0x70, 0x79, 0x5f, 0x74, 0x72
        /*007e*/ 	.byte	0x61, 0x69, 0x74, 0x73, 0x5f, 0x73, 0x6d, 0x31, 0x30, 0x30, 0x2e, 0x68, 0x70, 0x70, 0x00
	.type		$str$25,@object
	.size		$str$25,(__unnamed_1 - $str$25)
$str$25:
        /*008d*/ 	.byte	0x28, 0x28, 0x75, 0x69, 0x6e, 0x74, 0x33, 0x32, 0x5f, 0x74, 0x28, 0x74, 0x68, 0x72, 0x65, 0x61
        /*009d*/ 	.byte	0x64, 0x49, 0x64, 0x78, 0x2e, 0x78, 0x29, 0x20, 0x2f, 0x20, 0x33, 0x32, 0x29, 0x20, 0x25, 0x20
        /*00ad*/ 	.byte	0x34, 0x29, 0x20, 0x3d, 0x3d, 0x20, 0x28, 0x28, 0x28, 0x74, 0x6d, 0x65, 0x6d, 0x5f, 0x61, 0x64
        /*00bd*/ 	.byte	0x64, 0x72, 0x20, 0x3e, 0x3e, 0x20, 0x31, 0x36, 0x29, 0x20, 0x2f, 0x20, 0x33, 0x32, 0x29, 0x20
        /*00cd*/ 	.byte	0x25, 0x20, 0x34, 0x29, 0x00
	.type		__unnamed_1,@object
	.size		__unnamed_1,(__unnamed_2 - __unnamed_1)
__unnamed_1:
        /*00d2*/ 	.byte	0x61, 0x75, 0x74, 0x6f, 0x20, 0x63, 0x75, 0x74, 0x65, 0x3a, 0x3a, 0x61, 0x73, 0x5f, 0x70, 0x6f
        /* <DEDUP_REMOVED lines=24> */
        /*0262*/ 	.byte	0x30, 0x39, 0x36, 0x3e, 0x3e, 0x3e, 0x3e, 0x5d, 0x00
	.type		__unnamed_2,@object
	.size		__unnamed_2,(.L_2 - __unnamed_2)
__unnamed_2:
        /* <DEDUP_REMOVED lines=46> */
        /*054b*/ 	.byte	0x75, 0x74, 0x65, 0x3a, 0x3a, 0x43, 0x3c, 0x30, 0x3e, 0x3e, 0x3e, 0x3e, 0x5d, 0x00
.L_2:


//--------------------- .nv.shared._ZN7cutlass13device_kernelINS_4gemm6kernel13GemmUniversalIN4cute5tupleIJiiiiEEENS1_10collective13CollectiveMmaINS1_35MainloopSm100TmaUmmaWarpSpecializedILi9ELi2ELi4ENS5_IJNS4_1CILi1EEESB_SB_EEEEENS5_IJNSA_ILi64EEENSA_ILi256EEENSA_ILi32EEEEEENS_10bfloat16_tENS5_IJSB_llEEESI_SJ_NS4_8TiledMMAINS4_8MMA_AtomIJNS4_20SM100_MMA_F16BF16_SSISI_SI_fLi64ELi256ELNS4_4UMMA5MajorE1ELSO_1ELNSN_7ScaleInE0ELSP_0EEEEEENS4_6LayoutISC_NS5_IJNSA_ILi0EEEST_ST_EEEEENS5_IJNS4_10UnderscoreESW_SW_EEEEENS4_13SM90_TMA_LOADENS4_14ComposedLayoutINS4_7SwizzleILi3ELi4ELi3EEENS4_18smem_ptr_flag_bitsILi16EEENSS_INS5_IJSE_NSA_ILi8EEEEEENS5_IJSB_SE_EEEEEEEvNS4_8identityESZ_S19_vS1A_EENS_8epilogue10collective18CollectiveEpilogueINS1C_23Sm100TmaWarpSpecializedILi4ELi2ELi32ELb1ELb0EEEJSH_NS5_IJNSS_ISE_SB_EES1H_EEESI_NS5_IJlSB_lEEESI_S1J_NS1C_6fusion15FusionCallbacksIS1G_NS1K_17LinearCombinationISI_fSI_fLNS_15FloatRoundStyleE2EEESH_S1I_JEEENS4_5SM1004TMEM4LOAD26SM100_TMEM_LOAD_16dp256b8xESZ_NS10_IS12_S14_NSS_INS5_IJS15_SE_EEENS5_IJSE_SB_EEEEEEENS4_17SM75_U32x4_LDSM_NENS4_14SM90_TMA_STOREES1X_NS4_17SM90_U32x4_STSM_NENS4_39AutoVectorizingCopyWithAssumedAlignmentILi128EEEEEEvvEEEEvNT_6ParamsE --------------------------
	.section	.nv.shared._ZN7cutlass13device_kernelINS_4gemm6kernel13GemmUniversalIN4cute5tupleIJiiiiEEENS1_10collective13CollectiveMmaINS1_35MainloopSm100TmaUmmaWarpSpecializedILi9ELi2ELi4ENS5_IJNS4_1CILi1EEESB_SB_EEEEENS5_IJNSA_ILi64EEENSA_ILi256EEENSA_ILi32EEEEEENS_10bfloat16_tENS5_IJSB_llEEESI_SJ_NS4_8TiledMMAINS4_8MMA_AtomIJNS4_20SM100_MMA_F16BF16_SSISI_SI_fLi64ELi256ELNS4_4UMMA5MajorE1ELSO_1ELNSN_7ScaleInE0ELSP_0EEEEEENS4_6LayoutISC_NS5_IJNSA_ILi0EEEST_ST_EEEEENS5_IJNS4_10UnderscoreESW_SW_EEEEENS4_13SM90_TMA_LOADENS4_14ComposedLayoutINS4_7SwizzleILi3ELi4ELi3EEENS4_18smem_ptr_flag_bitsILi16EEENSS_INS5_IJSE_NSA_ILi8EEEEEENS5_IJSB_SE_EEEEEEEvNS4_8identityESZ_S19_vS1A_EENS_8epilogue10collective18CollectiveEpilogueINS1C_23Sm100TmaWarpSpecializedILi4ELi2ELi32ELb1ELb0EEEJSH_NS5_IJNSS_ISE_SB_EES1H_EEESI_NS5_IJlSB_lEEESI_S1J_NS1C_6fusion15FusionCallbacksIS1G_NS1K_17LinearCombinationISI_fSI_fLNS_15FloatRoundStyleE2EEESH_S1I_JEEENS4_5SM1004TMEM4LOAD26SM100_TMEM_LOAD_16dp256b8xESZ_NS10_IS12_S14_NSS_INS5_IJS15_SE_EEENS5_IJSE_SB_EEEEEEENS4_17SM75_U32x4_LDSM_NENS4_14SM90_TMA_STOREES1X_NS4_17SM90_U32x4_STSM_NENS4_39AutoVectorizingCopyWithAssumedAlignmentILi128EEEEEEvvEEEEvNT_6ParamsE,"aw",@nobits
	.sectionflags	@""
	.align	16
	.zero		1024


//--------------------- .nv.shared.reserved.0     --------------------------
	.section	.nv.shared.reserved.0,"aw",@nobits
	.weak		__nv_reservedSMEM_offset_0_alias
	.size		__nv_reservedSMEM_offset_0_alias, 0, 64
	.other		__nv_reservedSMEM_offset_0_alias,@"STO_CUDA_RESERVED_SHARED STV_DEFAULT"
__nv_reservedSMEM_offset_0_alias:
	.zero		0
.nv.shared.reserved.0:
	.zero		64
	.weak		__nv_reservedSMEM_tcgen05_partition
	.type		__nv_reservedSMEM_tcgen05_partition,@object
	.size		__nv_reservedSMEM_tcgen05_partition,(.L_0 - __nv_reservedSMEM_tcgen05_partition)
__nv_reservedSMEM_tcgen05_partition:
	.zero		32
.L_0:


//--------------------- .nv.global                --------------------------
	.section	.nv.global,"aw",@nobits
.nv.global:
	.type		_ZN40_INTERNAL_2a320ac0_4_k_cu_0186c1e8_316134cute1_E,@object
	.size		_ZN40_INTERNAL_2a320ac0_4_k_cu_0186c1e8_316134cute1_E,(_ZN40_INTERNAL_2a320ac0_4_k_cu_0186c1e8_316134cuda3std3__45__cpo6cbeginE - _ZN40_INTERNAL_2a320ac0_4_k_cu_0186c1e8_316134cute1_E)
_ZN40_INTERNAL_2a320ac0_4_k_cu_0186c1e8_316134cute1_E:
	.zero		1
	.type		_ZN40_INTERNAL_2a320ac0_4_k_cu_0186c1e8_316134cuda3std3__45__cpo6cbeginE,@object
	.size		_ZN40_INTERNAL_2a320ac0_4_k_cu_0186c1e8_316134cuda3std3__45__cpo6cbeginE,(_ZN40_INTERNAL_2a320ac0_4_k_cu_0186c1e8_316134cuda3std3__48in_placeE - _ZN40_INTERNAL_2a320ac0_4_k_cu_0186c1e8_316134cuda3std3__45__cpo6cbeginE)
_ZN40_INTERNAL_2a320ac0_4_k_cu_0186c1e8_316134cuda3std3__45__cpo6cbeginE:
	.zero		1
	.type		_ZN40_INTERNAL_2a320ac0_4_k_cu_0186c1e8_316134cuda3std3__48in_placeE,@object
	.size		_ZN40_INTERNAL_2a320ac0_4_k_cu_0186c1e8_316134cuda3std3__48in_placeE,(_ZN40_INTERNAL_2a320ac0_4_k_cu_0186c1e8_316134cuda3std6ranges3__45__cpo9iter_moveE - _ZN40_INTERNAL_2a320ac0_4_k_cu_0186c1e8_316134cuda3std3__48in_placeE)
_ZN40_INTERNAL_2a320ac0_4_k_cu_0186c1e8_316134cuda3std3__48in_placeE:
	.zero		1
	.type		_ZN40_INTERNAL_2a320ac0_4_k_cu_0186c1e8_316134cuda3std6ranges3__45__cpo9iter_moveE,@object
	.size		_ZN40_INTERNAL_2a320ac0_4_k_cu_0186c1e8_316134cuda3std6ranges3__45__cpo9iter_moveE,(_ZN40_INTERNAL_2a320ac0_4_k_cu_0186c1e8_316134cuda3std3__45__cpo5beginE - _ZN40_INTERNAL_2a320ac0_4_k_cu_0186c1e8_316134cuda3std6ranges3__45__cpo9iter_moveE)
_ZN40_INTERNAL_2a320ac0_4_k_cu_0186c1e8_316134cuda3std6ranges3__45__cpo9iter_moveE:
	.zero		1
	.type		_ZN40_INTERNAL_2a320ac0_4_k_cu_0186c1e8_316134cuda3std3__45__cpo5beginE,@object
	.size		_ZN40_INTERNAL_2a320ac0_4_k_cu_0186c1e8_316134cuda3std3__45__cpo5beginE,(_ZN40_INTERNAL_2a320ac0_4_k_cu_0186c1e8_316134cuda3std3__442_GLOBAL__N__2a320ac0_4_k_cu_0186c1e8_316136ignoreE - _ZN40_INTERNAL_2a320ac0_4_k_cu_0186c1e8_316134cuda3std3__45__cpo5beginE)
_ZN40_INTERNAL_2a320ac0_4_k_cu_0186c1e8_316134cuda3std3__45__cpo5beginE:
	.zero		1
	.type		_ZN40_INTERNAL_2a320ac0_4_k_cu_0186c1e8_316134cuda3std3__442_GLOBAL__N__2a320ac0_4_k_cu_0186c1e8_316136ignoreE,@object
	.size		_ZN40_INTERNAL_2a320ac0_4_k_cu_0186c1e8_316134cuda3std3__442_GLOBAL__N__2a320ac0_4_k_cu_0186c1e8_316136ignoreE,(_ZN40_INTERNAL_2a320ac0_4_k_cu_0186c1e8_316134cute7productE - _ZN40_INTERNAL_2a320ac0_4_k_cu_0186c1e8_316134cuda3std3__442_GLOBAL__N__2a320ac0_4_k_cu_0186c1e8_316136ignoreE)
_ZN40_INTERNAL_2a320ac0_4_k_cu_0186c1e8_316134cuda3std3__442_GLOBAL__N__2a320ac0_4_k_cu_0186c1e8_316136ignoreE:
	.zero		1
	.type		_ZN40_INTERNAL_2a320ac0_4_k_cu_0186c1e8_316134cute7productE,@object
	.size		_ZN40_INTERNAL_2a320ac0_4_k_cu_0186c1e8_316134cute7productE,(_ZN40_INTERNAL_2a320ac0_4_k_cu_0186c1e8_316134cuda3std3__45__cpo3endE - _ZN40_INTERNAL_2a320ac0_4_k_cu_0186c1e8_316134cute7productE)
_ZN40_INTERNAL_2a320ac0_4_k_cu_0186c1e8_316134cute7productE:
	.zero		1
	.type		_ZN40_INTERNAL_2a320ac0_4_k_cu_0186c1e8_316134cuda3std3__45__cpo3endE,@object
	.size		_ZN40_INTERNAL_2a320ac0_4_k_cu_0186c1e8_316134cuda3std3__45__cpo3endE,(_ZN40_INTERNAL_2a320ac0_4_k_cu_0186c1e8_316134cuda3std3__419piecewise_constructE - _ZN40_INTERNAL_2a320ac0_4_k_cu_0186c1e8_316134cuda3std3__45__cpo3endE)
_ZN40_INTERNAL_2a320ac0_4_k_cu_0186c1e8_316134cuda3std3__45__cpo3endE:
	.zero		1
	.type		_ZN40_INTERNAL_2a320ac0_4_k_cu_0186c1e8_316134cuda3std3__419piecewise_constructE,@object
	.size		_ZN40_INTERNAL_2a320ac0_4_k_cu_0186c1e8_316134cuda3std3__419piecewise_constructE,(_ZN40_INTERNAL_2a320ac0_4_k_cu_0186c1e8_316134cuda3std3__45__cpo4cendE - _ZN40_INTERNAL_2a320ac0_4_k_cu_0186c1e8_316134cuda3std3__419piecewise_constructE)
_ZN40_INTERNAL_2a320ac0_4_k_cu_0186c1e8_316134cuda3std3__419piecewise_constructE:
	.zero		1
	.type		_ZN40_INTERNAL_2a320ac0_4_k_cu_0186c1e8_316134cuda3std3__45__cpo4cendE,@object
	.size		_ZN40_INTERNAL_2a320ac0_4_k_cu_0186c1e8_316134cuda3std3__45__cpo4cendE,(_ZN40_INTERNAL_2a320ac0_4_k_cu_0186c1e8_316134cuda3std6ranges3__45__cpo4swapE - _ZN40_INTERNAL_2a320ac0_4_k_cu_0186c1e8_316134cuda3std3__45__cpo4cendE)
_ZN40_INTERNAL_2a320ac0_4_k_cu_0186c1e8_316134cuda3std3__45__cpo4cendE:
	.zero		1
	.type		_ZN40_INTERNAL_2a320ac0_4_k_cu_0186c1e8_316134cuda3std6ranges3__45__cpo4swapE,@object
	.size		_ZN40_INTERNAL_2a320ac0_4_k_cu_0186c1e8_316134cuda3std6ranges3__45__cpo4swapE,(.L_10 - _ZN40_INTERNAL_2a320ac0_4_k_cu_0186c1e8_316134cuda3std6ranges3__45__cpo4swapE)
_ZN40_INTERNAL_2a320ac0_4_k_cu_0186c1e8_316134cuda3std6ranges3__45__cpo4swapE:
	.zero		1
.L_10:


//--------------------- .nv.constant0._ZN7cutlass13device_kernelINS_4gemm6kernel13GemmUniversalIN4cute5tupleIJiiiiEEENS1_10collective13CollectiveMmaINS1_35MainloopSm100TmaUmmaWarpSpecializedILi9ELi2ELi4ENS5_IJNS4_1CILi1EEESB_SB_EEEEENS5_IJNSA_ILi64EEENSA_ILi256EEENSA_ILi32EEEEEENS_10bfloat16_tENS5_IJSB_llEEESI_SJ_NS4_8TiledMMAINS4_8MMA_AtomIJNS4_20SM100_MMA_F16BF16_SSISI_SI_fLi64ELi256ELNS4_4UMMA5MajorE1ELSO_1ELNSN_7ScaleInE0ELSP_0EEEEEENS4_6LayoutISC_NS5_IJNSA_ILi0EEEST_ST_EEEEENS5_IJNS4_10UnderscoreESW_SW_EEEEENS4_13SM90_TMA_LOADENS4_14ComposedLayoutINS4_7SwizzleILi3ELi4ELi3EEENS4_18smem_ptr_flag_bitsILi16EEENSS_INS5_IJSE_NSA_ILi8EEEEEENS5_IJSB_SE_EEEEEEEvNS4_8identityESZ_S19_vS1A_EENS_8epilogue10collective18CollectiveEpilogueINS1C_23Sm100TmaWarpSpecializedILi4ELi2ELi32ELb1ELb0EEEJSH_NS5_IJNSS_ISE_SB_EES1H_EEESI_NS5_IJlSB_lEEESI_S1J_NS1C_6fusion15FusionCallbacksIS1G_NS1K_17LinearCombinationISI_fSI_fLNS_15FloatRoundStyleE2EEESH_S1I_JEEENS4_5SM1004TMEM4LOAD26SM100_TMEM_LOAD_16dp256b8xESZ_NS10_IS12_S14_NSS_INS5_IJS15_SE_EEENS5_IJSE_SB_EEEEEEENS4_17SM75_U32x4_LDSM_NENS4_14SM90_TMA_STOREES1X_NS4_17SM90_U32x4_STSM_NENS4_39AutoVectorizingCopyWithAssumedAlignmentILi128EEEEEEvvEEEEvNT_6ParamsE --------------------------
	.section	.nv.constant0._ZN7cutlass13device_kernelINS_4gemm6kernel13GemmUniversalIN4cute5tupleIJiiiiEEENS1_10collective13CollectiveMmaINS1_35MainloopSm100TmaUmmaWarpSpecializedILi9ELi2ELi4ENS5_IJNS4_1CILi1EEESB_SB_EEEEENS5_IJNSA_ILi64EEENSA_ILi256EEENSA_ILi32EEEEEENS_10bfloat16_tENS5_IJSB_llEEESI_SJ_NS4_8TiledMMAINS4_8MMA_AtomIJNS4_20SM100_MMA_F16BF16_SSISI_SI_fLi64ELi256ELNS4_4UMMA5MajorE1ELSO_1ELNSN_7ScaleInE0ELSP_0EEEEEENS4_6LayoutISC_NS5_IJNSA_ILi0EEEST_ST_EEEEENS5_IJNS4_10UnderscoreESW_SW_EEEEENS4_13SM90_TMA_LOADENS4_14ComposedLayoutINS4_7SwizzleILi3ELi4ELi3EEENS4_18smem_ptr_flag_bitsILi16EEENSS_INS5_IJSE_NSA_ILi8EEEEEENS5_IJSB_SE_EEEEEEEvNS4_8identityESZ_S19_vS1A_EENS_8epilogue10collective18CollectiveEpilogueINS1C_23Sm100TmaWarpSpecializedILi4ELi2ELi32ELb1ELb0EEEJSH_NS5_IJNSS_ISE_SB_EES1H_EEESI_NS5_IJlSB_lEEESI_S1J_NS1C_6fusion15FusionCallbacksIS1G_NS1K_17LinearCombinationISI_fSI_fLNS_15FloatRoundStyleE2EEESH_S1I_JEEENS4_5SM1004TMEM4LOAD26SM100_TMEM_LOAD_16dp256b8xESZ_NS10_IS12_S14_NSS_INS5_IJS15_SE_EEENS5_IJSE_SB_EEEEEEENS4_17SM75_U32x4_LDSM_NENS4_14SM90_TMA_STOREES1X_NS4_17SM90_U32x4_STSM_NENS4_39AutoVectorizingCopyWithAssumedAlignmentILi128EEEEEEvvEEEEvNT_6ParamsE,"a",@progbits
	.sectionflags	@""
	.align	4
.nv.constant0._ZN7cutlass13device_kernelINS_4gemm6kernel13GemmUniversalIN4cute5tupleIJiiiiEEENS1_10collective13CollectiveMmaINS1_35MainloopSm100TmaUmmaWarpSpecializedILi9ELi2ELi4ENS5_IJNS4_1CILi1EEESB_SB_EEEEENS5_IJNSA_ILi64EEENSA_ILi256EEENSA_ILi32EEEEEENS_10bfloat16_tENS5_IJSB_llEEESI_SJ_NS4_8TiledMMAINS4_8MMA_AtomIJNS4_20SM100_MMA_F16BF16_SSISI_SI_fLi64ELi256ELNS4_4UMMA5MajorE1ELSO_1ELNSN_7ScaleInE0ELSP_0EEEEEENS4_6LayoutISC_NS5_IJNSA_ILi0EEEST_ST_EEEEENS5_IJNS4_10UnderscoreESW_SW_EEEEENS4_13SM90_TMA_LOADENS4_14ComposedLayoutINS4_7SwizzleILi3ELi4ELi3EEENS4_18smem_ptr_flag_bitsILi16EEENSS_INS5_IJSE_NSA_ILi8EEEEEENS5_IJSB_SE_EEEEEEEvNS4_8identityESZ_S19_vS1A_EENS_8epilogue10collective18CollectiveEpilogueINS1C_23Sm100TmaWarpSpecializedILi4ELi2ELi32ELb1ELb0EEEJSH_NS5_IJNSS_ISE_SB_EES1H_EEESI_NS5_IJlSB_lEEESI_S1J_NS1C_6fusion15FusionCallbacksIS1G_NS1K_17LinearCombinationISI_fSI_fLNS_15FloatRoundStyleE2EEESH_S1I_JEEENS4_5SM1004TMEM4LOAD26SM100_TMEM_LOAD_16dp256b8xESZ_NS10_IS12_S14_NSS_INS5_IJS15_SE_EEENS5_IJSE_SB_EEEEEEENS4_17SM75_U32x4_LDSM_NENS4_14SM90_TMA_STOREES1X_NS4_17SM90_U32x4_STSM_NENS4_39AutoVectorizingCopyWithAssumedAlignmentILi128EEEEEEvvEEEEvNT_6ParamsE:
	.zero		2944


//--------------------- SYMBOLS --------------------------

	.type		.nv.reservedSmem.offset0,@object
	.size		.nv.reservedSmem.offset0,0x4
	.type		.nv.reservedSmem.cap,@object
	.size		.nv.reservedSmem.cap,0x4
	.type		__assertfail,@function
